// auto-generated by cutlass_sweep.gemm — config: {"arch": "sm_90", "cluster_m": 1, "cluster_n": 1, "dtype": "int8", "dtype_b": "int8", "layout": "nt", "stages": 0, "tile_k": 256, "tile_m": 384, "tile_n": 16}
#include "cutlass/cutlass.h"
#include "cutlass/gemm/collective/collective_builder.hpp"
#include "cutlass/gemm/device/gemm_universal_adapter.h"
#include "cutlass/gemm/kernel/gemm_universal.hpp"
#include "cutlass/epilogue/collective/collective_builder.hpp"

using ElemA = int8_t;
using ElemB = int8_t;
using ElemCD = int8_t;
using Acc  = int32_t;
using TileShape    = cute::Shape<cute::_384, cute::_16, cute::_256>;
using ClusterShape = cute::Shape<cute::_1, cute::_1, cute::_1>;

using CollectiveEpilogue = typename cutlass::epilogue::collective::CollectiveBuilder<
    cutlass::arch::Sm90, cutlass::arch::OpClassTensorOp,
    TileShape, ClusterShape,
    cutlass::epilogue::collective::EpilogueTileAuto,
    Acc, Acc,
    ElemCD, cutlass::layout::RowMajor, 128 / cutlass::sizeof_bits<ElemCD>::value,
    ElemCD, cutlass::layout::RowMajor, 128 / cutlass::sizeof_bits<ElemCD>::value,
    cutlass::epilogue::collective::EpilogueScheduleAuto
  >::CollectiveOp;

using CollectiveMainloop = typename cutlass::gemm::collective::CollectiveBuilder<
    cutlass::arch::Sm90, cutlass::arch::OpClassTensorOp,
    ElemA, cutlass::layout::RowMajor, 128 / cutlass::sizeof_bits<ElemA>::value,
    ElemB, cutlass::layout::ColumnMajor, 128 / cutlass::sizeof_bits<ElemB>::value,
    Acc,
    TileShape, ClusterShape,
    cutlass::gemm::collective::StageCountAutoCarveout<static_cast<int>(sizeof(typename CollectiveEpilogue::SharedStorage))>,
    cutlass::gemm::collective::KernelScheduleAuto
  >::CollectiveOp;

using GemmKernel = cutlass::gemm::kernel::GemmUniversal<
    cute::Shape<int,int,int,int>,
    CollectiveMainloop,
    CollectiveEpilogue
>;
using Gemm = cutlass::gemm::device::GemmUniversalAdapter<GemmKernel>;

// Force the device kernel symbol into the cubin without needing a host main.
auto* _anchor = &cutlass::device_kernel<GemmKernel>;


// ===== COMPILED SASS (sm_90a) =====

	.target	sm_90a

	.elftype	@"ET_EXEC"


//--------------------- .note.nv.tkinfo           --------------------------
	.section	.note.nv.tkinfo,"",@"SHT_NOTE"
	.sectionflags	@"SHF_NOTE_NV_TKINFO"
	.tkinfo
        /*0018*/ 	.word	0x00000002
        /*0030*/ 	.string	""
        /*0030*/ 	.string	"ptxas"
        /*0030*/ 	.string	"Cuda compilation tools, release 13.0, V13.0.88"
        /*0030*/ 	.string	"Build cuda_13.0.r13.0/compiler.36424714_0"
        /*0030*/ 	.string	"-arch sm_90a -m 64 "



//--------------------- .note.nv.cuinfo           --------------------------
	.section	.note.nv.cuinfo,"",@"SHT_NOTE"
	.sectionflags	@"SHF_NOTE_NV_CUINFO"
        /*0018*/ 	.short	0x0002
        /*001a*/ 	.short	0x005a
        /*001c*/ 	.short	0x0082
	.zero		2


//--------------------- .nv.info                  --------------------------
	.section	.nv.info,"",@"SHT_CUDA_INFO"
	.align	4


	//----- nvinfo : EIATTR_REGCOUNT
	.align		4
        /*0000*/ 	.byte	0x04, 0x2f
        /*0002*/ 	.short	(.L_15 - .L_14)
	.align		4
.L_14:
        /*0004*/ 	.word	index@(_ZN7cutlass13device_kernelINS_4gemm6kernel13GemmUniversalIN4cute5tupleIJiiiiEEENS1_10collective13CollectiveMmaINS1_34MainloopSm90TmaGmmaWarpSpecializedILi2ENS5_IJNS4_1CILi1EEESB_SB_EEENS1_35KernelTmaWarpSpecializedCooperativeEEENS5_IJNSA_ILi384EEENSA_ILi16EEENSA_ILi256EEEEEEaNS5_IJlSB_lEEEaSJ_NS4_8TiledMMAINS4_8MMA_AtomIJNS4_4SM904GMMA26MMA_64x16x32_S32S8S8_SS_TNEEEENS4_6LayoutINS5_IJNSA_ILi2EEESB_SB_EEENS5_IJSB_NSA_ILi0EEEST_EEEEENS5_IJNS4_10UnderscoreESW_SW_EEEEENS4_13SM90_TMA_LOADENS4_14ComposedLayoutINS4_7SwizzleILi3ELi4ELi3EEENS4_18smem_ptr_flag_bitsILi8EEENSQ_INS5_IJNSA_ILi8EEENSA_ILi128EEEEEENS5_IJS16_SB_EEEEEEEvNS4_8identityESZ_S1A_vS1B_EENS_8epilogue10collective6detail29Sm90TmaWarpSpecializedAdapterINS1E_15DefaultEpilogueIaSJ_SJ_NS1D_6thread17LinearCombinationIaLi1EiiLNS1I_9ScaleType4KindE0ELNS_15FloatRoundStyleE2EaEENS1_15EpilogueDefaultEEEEEvvEEEEvNT_6ParamsE)
        /*0008*/ 	.word	0x000000a8


	//----- nvinfo : EIATTR_FRAME_SIZE
	.align		4
.L_15:
        /*000c*/ 	.byte	0x04, 0x11
        /*000e*/ 	.short	(.L_17 - .L_16)
	.align		4
.L_16:
        /*0010*/ 	.word	index@(_ZN7cutlass13device_kernelINS_4gemm6kernel13GemmUniversalIN4cute5tupleIJiiiiEEENS1_10collective13CollectiveMmaINS1_34MainloopSm90TmaGmmaWarpSpecializedILi2ENS5_IJNS4_1CILi1EEESB_SB_EEENS1_35KernelTmaWarpSpecializedCooperativeEEENS5_IJNSA_ILi384EEENSA_ILi16EEENSA_ILi256EEEEEEaNS5_IJlSB_lEEEaSJ_NS4_8TiledMMAINS4_8MMA_AtomIJNS4_4SM904GMMA26MMA_64x16x32_S32S8S8_SS_TNEEEENS4_6LayoutINS5_IJNSA_ILi2EEESB_SB_EEENS5_IJSB_NSA_ILi0EEEST_EEEEENS5_IJNS4_10UnderscoreESW_SW_EEEEENS4_13SM90_TMA_LOADENS4_14ComposedLayoutINS4_7SwizzleILi3ELi4ELi3EEENS4_18smem_ptr_flag_bitsILi8EEENSQ_INS5_IJNSA_ILi8EEENSA_ILi128EEEEEENS5_IJS16_SB_EEEEEEEvNS4_8identityESZ_S1A_vS1B_EENS_8epilogue10collective6detail29Sm90TmaWarpSpecializedAdapterINS1E_15DefaultEpilogueIaSJ_SJ_NS1D_6thread17LinearCombinationIaLi1EiiLNS1I_9ScaleType4KindE0ELNS_15FloatRoundStyleE2EaEENS1_15EpilogueDefaultEEEEEvvEEEEvNT_6ParamsE)
        /*0014*/ 	.word	0x00000000


	//----- nvinfo : EIATTR_MIN_STACK_SIZE
	.align		4
.L_17:
        /*0018*/ 	.byte	0x04, 0x12
        /*001a*/ 	.short	(.L_19 - .L_18)
	.align		4
.L_18:
        /*001c*/ 	.word	index@(_ZN7cutlass13device_kernelINS_4gemm6kernel13GemmUniversalIN4cute5tupleIJiiiiEEENS1_10collective13CollectiveMmaINS1_34MainloopSm90TmaGmmaWarpSpecializedILi2ENS5_IJNS4_1CILi1EEESB_SB_EEENS1_35KernelTmaWarpSpecializedCooperativeEEENS5_IJNSA_ILi384EEENSA_ILi16EEENSA_ILi256EEEEEEaNS5_IJlSB_lEEEaSJ_NS4_8TiledMMAINS4_8MMA_AtomIJNS4_4SM904GMMA26MMA_64x16x32_S32S8S8_SS_TNEEEENS4_6LayoutINS5_IJNSA_ILi2EEESB_SB_EEENS5_IJSB_NSA_ILi0EEEST_EEEEENS5_IJNS4_10UnderscoreESW_SW_EEEEENS4_13SM90_TMA_LOADENS4_14ComposedLayoutINS4_7SwizzleILi3ELi4ELi3EEENS4_18smem_ptr_flag_bitsILi8EEENSQ_INS5_IJNSA_ILi8EEENSA_ILi128EEEEEENS5_IJS16_SB_EEEEEEEvNS4_8identityESZ_S1A_vS1B_EENS_8epilogue10collective6detail29Sm90TmaWarpSpecializedAdapterINS1E_15DefaultEpilogueIaSJ_SJ_NS1D_6thread17LinearCombinationIaLi1EiiLNS1I_9ScaleType4KindE0ELNS_15FloatRoundStyleE2EaEENS1_15EpilogueDefaultEEEEEvvEEEEvNT_6ParamsE)
        /*0020*/ 	.word	0x00000000
.L_19:


//--------------------- .nv.compat                --------------------------
	.section	.nv.compat,"",@"SHT_CUDA_COMPAT_INFO"
	.align	4
        /*0000*/ 	.byte	0x02, 0x09, 0x01, 0x00, 0x02, 0x02, 0x04, 0x00, 0x02, 0x05, 0x05, 0x00, 0x03, 0x07, 0x01, 0x01
        /*0010*/ 	.byte	0x02, 0x03, 0x01, 0x00, 0x02, 0x06, 0x01, 0x00, 0x04, 0x0b, 0x08, 0x00, 0x00, 0x00, 0x00, 0x00
        /*0020*/ 	.byte	0x00, 0x00, 0x00, 0x00


//--------------------- .nv.info._ZN7cutlass13device_kernelINS_4gemm6kernel13GemmUniversalIN4cute5tupleIJiiiiEEENS1_10collective13CollectiveMmaINS1_34MainloopSm90TmaGmmaWarpSpecializedILi2ENS5_IJNS4_1CILi1EEESB_SB_EEENS1_35KernelTmaWarpSpecializedCooperativeEEENS5_IJNSA_ILi384EEENSA_ILi16EEENSA_ILi256EEEEEEaNS5_IJlSB_lEEEaSJ_NS4_8TiledMMAINS4_8MMA_AtomIJNS4_4SM904GMMA26MMA_64x16x32_S32S8S8_SS_TNEEEENS4_6LayoutINS5_IJNSA_ILi2EEESB_SB_EEENS5_IJSB_NSA_ILi0EEEST_EEEEENS5_IJNS4_10UnderscoreESW_SW_EEEEENS4_13SM90_TMA_LOADENS4_14ComposedLayoutINS4_7SwizzleILi3ELi4ELi3EEENS4_18smem_ptr_flag_bitsILi8EEENSQ_INS5_IJNSA_ILi8EEENSA_ILi128EEEEEENS5_IJS16_SB_EEEEEEEvNS4_8identityESZ_S1A_vS1B_EENS_8epilogue10collective6detail29Sm90TmaWarpSpecializedAdapterINS1E_15DefaultEpilogueIaSJ_SJ_NS1D_6thread17LinearCombinationIaLi1EiiLNS1I_9ScaleType4KindE0ELNS_15FloatRoundStyleE2EaEENS1_15EpilogueDefaultEEEEEvvEEEEvNT_6ParamsE --------------------------
	.section	.nv.info._ZN7cutlass13device_kernelINS_4gemm6kernel13GemmUniversalIN4cute5tupleIJiiiiEEENS1_10collective13CollectiveMmaINS1_34MainloopSm90TmaGmmaWarpSpecializedILi2ENS5_IJNS4_1CILi1EEESB_SB_EEENS1_35KernelTmaWarpSpecializedCooperativeEEENS5_IJNSA_ILi384EEENSA_ILi16EEENSA_ILi256EEEEEEaNS5_IJlSB_lEEEaSJ_NS4_8TiledMMAINS4_8MMA_AtomIJNS4_4SM904GMMA26MMA_64x16x32_S32S8S8_SS_TNEEEENS4_6LayoutINS5_IJNSA_ILi2EEESB_SB_EEENS5_IJSB_NSA_ILi0EEEST_EEEEENS5_IJNS4_10UnderscoreESW_SW_EEEEENS4_13SM90_TMA_LOADENS4_14ComposedLayoutINS4_7SwizzleILi3ELi4ELi3EEENS4_18smem_ptr_flag_bitsILi8EEENSQ_INS5_IJNSA_ILi8EEENSA_ILi128EEEEEENS5_IJS16_SB_EEEEEEEvNS4_8identityESZ_S1A_vS1B_EENS_8epilogue10collective6detail29Sm90TmaWarpSpecializedAdapterINS1E_15DefaultEpilogueIaSJ_SJ_NS1D_6thread17LinearCombinationIaLi1EiiLNS1I_9ScaleType4KindE0ELNS_15FloatRoundStyleE2EaEENS1_15EpilogueDefaultEEEEEvvEEEEvNT_6ParamsE,"",@"SHT_CUDA_INFO"
	.sectionflags	@""
	.align	4


	//----- nvinfo : EIATTR_CUDA_API_VERSION
	.align		4
        /*0000*/ 	.byte	0x04, 0x37
        /*0002*/ 	.short	(.L_21 - .L_20)
.L_20:
        /*0004*/ 	.word	0x00000082


	//----- nvinfo : EIATTR_KPARAM_INFO
	.align		4
.L_21:
        /*0008*/ 	.byte	0x04, 0x17
        /*000a*/ 	.short	(.L_23 - .L_22)
.L_22:
        /*000c*/ 	.word	0x00000000
        /*0010*/ 	.short	0x0000
        /*0012*/ 	.short	0x0070
        /*0014*/ 	.byte	0x00, 0xf0, 0x01, 0x10


	//----- nvinfo : EIATTR_SPARSE_MMA_MASK
	.align		4
.L_23:
        /*0018*/ 	.byte	0x03, 0x50
        /*001a*/ 	.short	0x0000


	//----- nvinfo : EIATTR_MAXREG_COUNT
	.align		4
        /*001c*/ 	.byte	0x03, 0x1b
        /*001e*/ 	.short	0x00a8


	//----- nvinfo : EIATTR_NUM_BARRIERS
	.align		4
        /*0020*/ 	.byte	0x02, 0x4c
        /*0022*/ 	.byte	0x01
	.zero		1


	//----- nvinfo : EIATTR_EXTERNS
	.align		4
        /*0024*/ 	.byte	0x04, 0x0f
        /*0026*/ 	.short	(.L_25 - .L_24)


	//   ....[0]....
	.align		4
.L_24:
        /*0028*/ 	.word	index@(__assertfail)


	//----- nvinfo : EIATTR_MERCURY_ISA_VERSION
	.align		4
.L_25:
        /*002c*/ 	.byte	0x03, 0x5f
        /*002e*/ 	.short	0x0101


	//----- nvinfo : EIATTR_INT_WARP_WIDE_INSTR_OFFSETS
	.align		4
        /*0030*/ 	.byte	0x04, 0x31
        /*0032*/ 	.short	(.L_27 - .L_26)


	//   ....[0]....
.L_26:
        /*0034*/ 	.word	0x00000370


	//   ....[1]....
        /*0038*/ 	.word	0x000003a0


	//   ....[2]....
        /*003c*/ 	.word	0x00000480


	//----- nvinfo : EIATTR_COOP_GROUP_MASK_REGIDS
	.align		4
.L_27:
        /*0040*/ 	.byte	0x04, 0x29
        /*0042*/ 	.short	(.L_29 - .L_28)


	//   ....[0]....
.L_28:
        /*0044*/ 	.word	0xffffffff


	//   ....[1]....
        /*0048*/ 	.word	0xffffffff


	//   ....[2]....
        /*004c*/ 	.word	0xffffffff


	//   ....[3]....
        /*0050*/ 	.word	0xffffffff


	//   ....[4]....
        /*0054*/ 	.word	0xffffffff


	//----- nvinfo : EIATTR_COOP_GROUP_INSTR_OFFSETS
	.align		4
.L_29:
        /*0058*/ 	.byte	0x04, 0x28
        /*005a*/ 	.short	(.L_31 - .L_30)


	//   ....[0]....
.L_30:
        /*005c*/ 	.word	0x00000060


	//   ....[1]....
        /*0060*/ 	.word	0x00000070


	//   ....[2]....
        /*0064*/ 	.word	0x00000130


	//   ....[3]....
        /*0068*/ 	.word	0x00000280


	//   ....[4]....
        /*006c*/ 	.word	0x00000f50


	//----- nvinfo : EIATTR_REG_RECONFIG
	.align		4
.L_31:
        /*0070*/ 	.byte	0x01, 0x54
	.zero		2


	//----- nvinfo : EIATTR_SYSCALL_OFFSETS
	.align		4
        /*0074*/ 	.byte	0x04, 0x46
        /*0076*/ 	.short	(.L_33 - .L_32)


	//   ....[0]....
.L_32:
        /*0078*/ 	.word	0x00001110


	//----- nvinfo : EIATTR_MBARRIER_INSTR_OFFSETS
	.align		4
.L_33:
        /*007c*/ 	.byte	0x04, 0x39
        /*007e*/ 	.short	(.L_35 - .L_34)


	//   ....[0]....
.L_34:
        /*0080*/ 	.word	0x00000230
        /*0084*/ 	.word	0x000000ff
        /*0088*/ 	.word	0x00000000
        /*008c*/ 	.short	0x0100
        /*008e*/ 	.byte	0x08
	.zero		1


	//   ....[1]....
        /*0090*/ 	.word	0x00000240
        /*0094*/ 	.word	0x000000ff
        /*0098*/ 	.word	0x00000010
        /*009c*/ 	.short	0x0100
        /*009e*/ 	.byte	0x08
	.zero		1


	//   ....[2]....
        /*00a0*/ 	.word	0x00000250
        /*00a4*/ 	.word	0x000000ff
        /*00a8*/ 	.word	0x00000008
        /*00ac*/ 	.short	0x0100
        /*00ae*/ 	.byte	0x08
	.zero		1


	//   ....[3]....
        /*00b0*/ 	.word	0x00000260
        /*00b4*/ 	.word	0x000000ff
        /*00b8*/ 	.word	0x00000018
        /*00bc*/ 	.short	0x0100
        /*00be*/ 	.byte	0x08
	.zero		1


	//   ....[4]....
        /*00c0*/ 	.word	0x000004f0
        /*00c4*/ 	.word	0x000000ff
        /*00c8*/ 	.word	0x00000030
        /*00cc*/ 	.short	0x0100
        /*00ce*/ 	.byte	0x06
	.zero		1


	//   ....[5]....
        /*00d0*/ 	.word	0x00000550
        /*00d4*/ 	.word	0x000000ff
        /*00d8*/ 	.word	0x00000038
        /*00dc*/ 	.short	0x0100
        /*00de*/ 	.byte	0x06
	.zero		1


	//   ....[6]....
        /*00e0*/ 	.word	0x000011e0
        /*00e4*/ 	.word	0x00000003
        /*00e8*/ 	.word	0x00000000
        /*00ec*/ 	.short	0x010a
        /*00ee*/ 	.byte	0x3f
	.zero		1


	//   ....[7]....
        /*00f0*/ 	.word	0x00001220
        /*00f4*/ 	.word	0x00000003
        /*00f8*/ 	.word	0x00000000
        /*00fc*/ 	.short	0x010a
        /*00fe*/ 	.byte	0x3f
	.zero		1


	//   ....[8]....
        /*0100*/ 	.word	0x00001de0
        /*0104*/ 	.word	0x00000005
        /*0108*/ 	.word	0x00000000
        /*010c*/ 	.short	0x010a
        /*010e*/ 	.byte	0x3f
	.zero		1


	//   ....[9]....
        /*0110*/ 	.word	0x00001e20
        /*0114*/ 	.word	0x00000005
        /*0118*/ 	.word	0x00000000
        /*011c*/ 	.short	0x010a
        /*011e*/ 	.byte	0x3f
	.zero		1


	//   ....[10]....
        /*0120*/ 	.word	0x00002860
        /*0124*/ 	.word	0x00000004
        /*0128*/ 	.word	0x00000000
        /*012c*/ 	.short	0x0101
        /*012e*/ 	.byte	0x3f
	.zero		1


	//   ....[11]....
        /*0130*/ 	.word	0x00002a20
        /*0134*/ 	.word	0x00000000
        /*0138*/ 	.word	0x00000000
        /*013c*/ 	.short	0x0101
        /*013e*/ 	.byte	0x3f
	.zero		1


	//   ....[12]....
        /*0140*/ 	.word	0x00005520
        /*0144*/ 	.word	0x0000000c
        /*0148*/ 	.word	0x00000010
        /*014c*/ 	.short	0x010a
        /*014e*/ 	.byte	0x3f
	.zero		1


	//   ....[13]....
        /*0150*/ 	.word	0x000059a0
        /*0154*/ 	.word	0x00000005
        /*0158*/ 	.word	0x00000038
        /*015c*/ 	.short	0x0101
        /*015e*/ 	.byte	0x3f
	.zero		1


	//   ....[14]....
        /*0160*/ 	.word	0x000060a0
        /*0164*/ 	.word	0x00000007
        /*0168*/ 	.word	0x00000000
        /*016c*/ 	.short	0x010a
        /*016e*/ 	.byte	0x3f
	.zero		1


	//   ....[15]....
        /*0170*/ 	.word	0x00006120
        /*0174*/ 	.word	0x00000005
        /*0178*/ 	.word	0x00000000
        /*017c*/ 	.short	0x010a
        /*017e*/ 	.byte	0x3f
	.zero		1


	//   ....[16]....
        /*0180*/ 	.word	0x00006180
        /*0184*/ 	.word	0x00000003
        /*0188*/ 	.word	0x00000000
        /*018c*/ 	.short	0x010a
        /*018e*/ 	.byte	0x3f
	.zero		1


	//   ....[17]....
        /*0190*/ 	.word	0x000061d0
        /*0194*/ 	.word	0x00000005
        /*0198*/ 	.word	0x00000000
        /*019c*/ 	.short	0x010a
        /*019e*/ 	.byte	0x3f
	.zero		1


	//   ....[18]....
        /*01a0*/ 	.word	0x000062a0
        /*01a4*/ 	.word	0x0000000c
        /*01a8*/ 	.word	0x00000010
        /*01ac*/ 	.short	0x010a
        /*01ae*/ 	.byte	0x3f
	.zero		1


	//   ....[19]....
        /*01b0*/ 	.word	0x00006370
        /*01b4*/ 	.word	0x00000007
        /*01b8*/ 	.word	0x00000000
        /*01bc*/ 	.short	0x010a
        /*01be*/ 	.byte	0x3f
	.zero		1


	//----- nvinfo : EIATTR_NUM_MBARRIERS
	.align		4
.L_35:
        /*01c0*/ 	.byte	0x03, 0x38
        /*01c2*/ 	.short	0x0006


	//----- nvinfo : EIATTR_EXIT_INSTR_OFFSETS
	.align		4
        /*01c4*/ 	.byte	0x04, 0x1c
        /*01c6*/ 	.short	(.L_37 - .L_36)


	//   ....[0]....
.L_36:
        /*01c8*/ 	.word	0x000005a0


	//   ....[1]....
        /*01cc*/ 	.word	0x00000e60


	//   ....[2]....
        /*01d0*/ 	.word	0x00004b90


	//   ....[3]....
        /*01d4*/ 	.word	0x000051c0


	//   ....[4]....
        /*01d8*/ 	.word	0x00006170


	//----- nvinfo : EIATTR_MAX_THREADS
	.align		4
.L_37:
        /*01dc*/ 	.byte	0x04, 0x05
        /*01de*/ 	.short	(.L_39 - .L_38)
.L_38:
        /*01e0*/ 	.word	0x00000180
        /*01e4*/ 	.word	0x00000001
        /*01e8*/ 	.word	0x00000001


	//----- nvinfo : EIATTR_CRS_STACK_SIZE
	.align		4
.L_39:
        /*01ec*/ 	.byte	0x04, 0x1e
        /*01ee*/ 	.short	(.L_41 - .L_40)
.L_40:
        /*01f0*/ 	.word	0x00000000


	//----- nvinfo : EIATTR_CBANK_PARAM_SIZE
	.align		4
.L_41:
        /*01f4*/ 	.byte	0x03, 0x19
        /*01f6*/ 	.short	0x0470


	//----- nvinfo : EIATTR_PARAM_CBANK
	.align		4
        /*01f8*/ 	.byte	0x04, 0x0a
        /*01fa*/ 	.short	(.L_43 - .L_42)
	.align		4
.L_42:
        /*01fc*/ 	.word	index@(.nv.constant0._ZN7cutlass13device_kernelINS_4gemm6kernel13GemmUniversalIN4cute5tupleIJiiiiEEENS1_10collective13CollectiveMmaINS1_34MainloopSm90TmaGmmaWarpSpecializedILi2ENS5_IJNS4_1CILi1EEESB_SB_EEENS1_35KernelTmaWarpSpecializedCooperativeEEENS5_IJNSA_ILi384EEENSA_ILi16EEENSA_ILi256EEEEEEaNS5_IJlSB_lEEEaSJ_NS4_8TiledMMAINS4_8MMA_AtomIJNS4_4SM904GMMA26MMA_64x16x32_S32S8S8_SS_TNEEEENS4_6LayoutINS5_IJNSA_ILi2EEESB_SB_EEENS5_IJSB_NSA_ILi0EEEST_EEEEENS5_IJNS4_10UnderscoreESW_SW_EEEEENS4_13SM90_TMA_LOADENS4_14ComposedLayoutINS4_7SwizzleILi3ELi4ELi3EEENS4_18smem_ptr_flag_bitsILi8EEENSQ_INS5_IJNSA_ILi8EEENSA_ILi128EEEEEENS5_IJS16_SB_EEEEEEEvNS4_8identityESZ_S1A_vS1B_EENS_8epilogue10collective6detail29Sm90TmaWarpSpecializedAdapterINS1E_15DefaultEpilogueIaSJ_SJ_NS1D_6thread17LinearCombinationIaLi1EiiLNS1I_9ScaleType4KindE0ELNS_15FloatRoundStyleE2EaEENS1_15EpilogueDefaultEEEEEvvEEEEvNT_6ParamsE)
        /*0200*/ 	.short	0x0210
        /*0202*/ 	.short	0x0470


	//----- nvinfo : EIATTR_SW_WAR
	.align		4
.L_43:
        /*0204*/ 	.byte	0x04, 0x36
        /*0206*/ 	.short	(.L_45 - .L_44)
.L_44:
        /*0208*/ 	.word	0x00000008
.L_45:


//--------------------- .nv.callgraph             --------------------------
	.section	.nv.callgraph,"",@"SHT_CUDA_CALLGRAPH"
	.align	4
	.sectionentsize	8
	.align		4
        /*0000*/ 	.word	0x00000000
	.align		4
        /*0004*/ 	.word	0xffffffff
	.align		4
        /*0008*/ 	.word	index@(_ZN7cutlass13device_kernelINS_4gemm6kernel13GemmUniversalIN4cute5tupleIJiiiiEEENS1_10collective13CollectiveMmaINS1_34MainloopSm90TmaGmmaWarpSpecializedILi2ENS5_IJNS4_1CILi1EEESB_SB_EEENS1_35KernelTmaWarpSpecializedCooperativeEEENS5_IJNSA_ILi384EEENSA_ILi16EEENSA_ILi256EEEEEEaNS5_IJlSB_lEEEaSJ_NS4_8TiledMMAINS4_8MMA_AtomIJNS4_4SM904GMMA26MMA_64x16x32_S32S8S8_SS_TNEEEENS4_6LayoutINS5_IJNSA_ILi2EEESB_SB_EEENS5_IJSB_NSA_ILi0EEEST_EEEEENS5_IJNS4_10UnderscoreESW_SW_EEEEENS4_13SM90_TMA_LOADENS4_14ComposedLayoutINS4_7SwizzleILi3ELi4ELi3EEENS4_18smem_ptr_flag_bitsILi8EEENSQ_INS5_IJNSA_ILi8EEENSA_ILi128EEEEEENS5_IJS16_SB_EEEEEEEvNS4_8identityESZ_S1A_vS1B_EENS_8epilogue10collective6detail29Sm90TmaWarpSpecializedAdapterINS1E_15DefaultEpilogueIaSJ_SJ_NS1D_6thread17LinearCombinationIaLi1EiiLNS1I_9ScaleType4KindE0ELNS_15FloatRoundStyleE2EaEENS1_15EpilogueDefaultEEEEEvvEEEEvNT_6ParamsE)
	.align		4
        /*000c*/ 	.word	index@(__assertfail)
	.align		4
        /*0010*/ 	.word	0x00000000
	.align		4
        /*0014*/ 	.word	0xfffffffe
	.align		4
        /*0018*/ 	.word	0x00000000
	.align		4
        /*001c*/ 	.word	0xfffffffd
	.align		4
        /*0020*/ 	.word	0x00000000
	.align		4
        /*0024*/ 	.word	0xfffffffc


//--------------------- .nv.constant4             --------------------------
	.section	.nv.constant4,"a",@progbits
	.align	8
	.align		8
.nv.constant4:
        /*0000*/ 	.dword	__assertfail
	.align		8
        /*0008*/ 	.dword	__unnamed_1
	.align		8
        /*0010*/ 	.dword	_ZN39_INTERNAL_7e515212_4_k_cu_da1ce2ce_42234cuda3std3__45__cpo5beginE
	.align		8
        /*0018*/ 	.dword	_ZN39_INTERNAL_7e515212_4_k_cu_da1ce2ce_42234cuda3std3__45__cpo3endE
	.align		8
        /*0020*/ 	.dword	_ZN39_INTERNAL_7e515212_4_k_cu_da1ce2ce_42234cuda3std3__45__cpo6cbeginE
	.align		8
        /*0028*/ 	.dword	_ZN39_INTERNAL_7e515212_4_k_cu_da1ce2ce_42234cuda3std3__45__cpo4cendE
	.align		8
        /*0030*/ 	.dword	_ZN39_INTERNAL_7e515212_4_k_cu_da1ce2ce_42234cuda3std3__441_GLOBAL__N__7e515212_4_k_cu_da1ce2ce_42236ignoreE
	.align		8
        /*0038*/ 	.dword	_ZN39_INTERNAL_7e515212_4_k_cu_da1ce2ce_42234cuda3std3__419piecewise_constructE
	.align		8
        /*0040*/ 	.dword	_ZN39_INTERNAL_7e515212_4_k_cu_da1ce2ce_42234cuda3std3__48in_placeE
	.align		8
        /*0048*/ 	.dword	_ZN39_INTERNAL_7e515212_4_k_cu_da1ce2ce_42234cuda3std6ranges3__45__cpo4swapE
	.align		8
        /*0050*/ 	.dword	_ZN39_INTERNAL_7e515212_4_k_cu_da1ce2ce_42234cuda3std6ranges3__45__cpo9iter_moveE
	.align		8
        /*0058*/ 	.dword	_ZN39_INTERNAL_7e515212_4_k_cu_da1ce2ce_42234cute7productE
	.align		8
        /*0060*/ 	.dword	_ZN39_INTERNAL_7e515212_4_k_cu_da1ce2ce_42234cute1_E
	.align		8
        /*0068*/ 	.dword	$str$22
	.align		8
        /*0070*/ 	.dword	$str$23


//--------------------- .text._ZN7cutlass13device_kernelINS_4gemm6kernel13GemmUniversalIN4cute5tupleIJiiiiEEENS1_10collective13CollectiveMmaINS1_34MainloopSm90TmaGmmaWarpSpecializedILi2ENS5_IJNS4_1CILi1EEESB_SB_EEENS1_35KernelTmaWarpSpecializedCooperativeEEENS5_IJNSA_ILi384EEENSA_ILi16EEENSA_ILi256EEEEEEaNS5_IJlSB_lEEEaSJ_NS4_8TiledMMAINS4_8MMA_AtomIJNS4_4SM904GMMA26MMA_64x16x32_S32S8S8_SS_TNEEEENS4_6LayoutINS5_IJNSA_ILi2EEESB_SB_EEENS5_IJSB_NSA_ILi0EEEST_EEEEENS5_IJNS4_10UnderscoreESW_SW_EEEEENS4_13SM90_TMA_LOADENS4_14ComposedLayoutINS4_7SwizzleILi3ELi4ELi3EEENS4_18smem_ptr_flag_bitsILi8EEENSQ_INS5_IJNSA_ILi8EEENSA_ILi128EEEEEENS5_IJS16_SB_EEEEEEEvNS4_8identityESZ_S1A_vS1B_EENS_8epilogue10collective6detail29Sm90TmaWarpSpecializedAdapterINS1E_15DefaultEpilogueIaSJ_SJ_NS1D_6thread17LinearCombinationIaLi1EiiLNS1I_9ScaleType4KindE0ELNS_15FloatRoundStyleE2EaEENS1_15EpilogueDefaultEEEEEvvEEEEvNT_6ParamsE --------------------------
	.section	.text._ZN7cutlass13device_kernelINS_4gemm6kernel13GemmUniversalIN4cute5tupleIJiiiiEEENS1_10collective13CollectiveMmaINS1_34MainloopSm90TmaGmmaWarpSpecializedILi2ENS5_IJNS4_1CILi1EEESB_SB_EEENS1_35KernelTmaWarpSpecializedCooperativeEEENS5_IJNSA_ILi384EEENSA_ILi16EEENSA_ILi256EEEEEEaNS5_IJlSB_lEEEaSJ_NS4_8TiledMMAINS4_8MMA_AtomIJNS4_4SM904GMMA26MMA_64x16x32_S32S8S8_SS_TNEEEENS4_6LayoutINS5_IJNSA_ILi2EEESB_SB_EEENS5_IJSB_NSA_ILi0EEEST_EEEEENS5_IJNS4_10UnderscoreESW_SW_EEEEENS4_13SM90_TMA_LOADENS4_14ComposedLayoutINS4_7SwizzleILi3ELi4ELi3EEENS4_18smem_ptr_flag_bitsILi8EEENSQ_INS5_IJNSA_ILi8EEENSA_ILi128EEEEEENS5_IJS16_SB_EEEEEEEvNS4_8identityESZ_S1A_vS1B_EENS_8epilogue10collective6detail29Sm90TmaWarpSpecializedAdapterINS1E_15DefaultEpilogueIaSJ_SJ_NS1D_6thread17LinearCombinationIaLi1EiiLNS1I_9ScaleType4KindE0ELNS_15FloatRoundStyleE2EaEENS1_15EpilogueDefaultEEEEEvvEEEEvNT_6ParamsE,"ax",@progbits
	.align	128
.text._ZN7cutlass13device_kernelINS_4gemm6kernel13GemmUniversalIN4cute5tupleIJiiiiEEENS1_10collective13CollectiveMmaINS1_34MainloopSm90TmaGmmaWarpSpecializedILi2ENS5_IJNS4_1CILi1EEESB_SB_EEENS1_35KernelTmaWarpSpecializedCooperativeEEENS5_IJNSA_ILi384EEENSA_ILi16EEENSA_ILi256EEEEEEaNS5_IJlSB_lEEEaSJ_NS4_8TiledMMAINS4_8MMA_AtomIJNS4_4SM904GMMA26MMA_64x16x32_S32S8S8_SS_TNEEEENS4_6LayoutINS5_IJNSA_ILi2EEESB_SB_EEENS5_IJSB_NSA_ILi0EEEST_EEEEENS5_IJNS4_10UnderscoreESW_SW_EEEEENS4_13SM90_TMA_LOADENS4_14ComposedLayoutINS4_7SwizzleILi3ELi4ELi3EEENS4_18smem_ptr_flag_bitsILi8EEENSQ_INS5_IJNSA_ILi8EEENSA_ILi128EEEEEENS5_IJS16_SB_EEEEEEEvNS4_8identityESZ_S1A_vS1B_EENS_8epilogue10collective6detail29Sm90TmaWarpSpecializedAdapterINS1E_15DefaultEpilogueIaSJ_SJ_NS1D_6thread17LinearCombinationIaLi1EiiLNS1I_9ScaleType4KindE0ELNS_15FloatRoundStyleE2EaEENS1_15EpilogueDefaultEEEEEvvEEEEvNT_6ParamsE:
        .type           _ZN7cutlass13device_kernelINS_4gemm6kernel13GemmUniversalIN4cute5tupleIJiiiiEEENS1_10collective13CollectiveMmaINS1_34MainloopSm90TmaGmmaWarpSpecializedILi2ENS5_IJNS4_1CILi1EEESB_SB_EEENS1_35KernelTmaWarpSpecializedCooperativeEEENS5_IJNSA_ILi384EEENSA_ILi16EEENSA_ILi256EEEEEEaNS5_IJlSB_lEEEaSJ_NS4_8TiledMMAINS4_8MMA_AtomIJNS4_4SM904GMMA26MMA_64x16x32_S32S8S8_SS_TNEEEENS4_6LayoutINS5_IJNSA_ILi2EEESB_SB_EEENS5_IJSB_NSA_ILi0EEEST_EEEEENS5_IJNS4_10UnderscoreESW_SW_EEEEENS4_13SM90_TMA_LOADENS4_14ComposedLayoutINS4_7SwizzleILi3ELi4ELi3EEENS4_18smem_ptr_flag_bitsILi8EEENSQ_INS5_IJNSA_ILi8EEENSA_ILi128EEEEEENS5_IJS16_SB_EEEEEEEvNS4_8identityESZ_S1A_vS1B_EENS_8epilogue10collective6detail29Sm90TmaWarpSpecializedAdapterINS1E_15DefaultEpilogueIaSJ_SJ_NS1D_6thread17LinearCombinationIaLi1EiiLNS1I_9ScaleType4KindE0ELNS_15FloatRoundStyleE2EaEENS1_15EpilogueDefaultEEEEEvvEEEEvNT_6ParamsE,@function
        .size           _ZN7cutlass13device_kernelINS_4gemm6kernel13GemmUniversalIN4cute5tupleIJiiiiEEENS1_10collective13CollectiveMmaINS1_34MainloopSm90TmaGmmaWarpSpecializedILi2ENS5_IJNS4_1CILi1EEESB_SB_EEENS1_35KernelTmaWarpSpecializedCooperativeEEENS5_IJNSA_ILi384EEENSA_ILi16EEENSA_ILi256EEEEEEaNS5_IJlSB_lEEEaSJ_NS4_8TiledMMAINS4_8MMA_AtomIJNS4_4SM904GMMA26MMA_64x16x32_S32S8S8_SS_TNEEEENS4_6LayoutINS5_IJNSA_ILi2EEESB_SB_EEENS5_IJSB_NSA_ILi0EEEST_EEEEENS5_IJNS4_10UnderscoreESW_SW_EEEEENS4_13SM90_TMA_LOADENS4_14ComposedLayoutINS4_7SwizzleILi3ELi4ELi3EEENS4_18smem_ptr_flag_bitsILi8EEENSQ_INS5_IJNSA_ILi8EEENSA_ILi128EEEEEENS5_IJS16_SB_EEEEEEEvNS4_8identityESZ_S1A_vS1B_EENS_8epilogue10collective6detail29Sm90TmaWarpSpecializedAdapterINS1E_15DefaultEpilogueIaSJ_SJ_NS1D_6thread17LinearCombinationIaLi1EiiLNS1I_9ScaleType4KindE0ELNS_15FloatRoundStyleE2EaEENS1_15EpilogueDefaultEEEEEvvEEEEvNT_6ParamsE,(.L_x_70 - _ZN7cutlass13device_kernelINS_4gemm6kernel13GemmUniversalIN4cute5tupleIJiiiiEEENS1_10collective13CollectiveMmaINS1_34MainloopSm90TmaGmmaWarpSpecializedILi2ENS5_IJNS4_1CILi1EEESB_SB_EEENS1_35KernelTmaWarpSpecializedCooperativeEEENS5_IJNSA_ILi384EEENSA_ILi16EEENSA_ILi256EEEEEEaNS5_IJlSB_lEEEaSJ_NS4_8TiledMMAINS4_8MMA_AtomIJNS4_4SM904GMMA26MMA_64x16x32_S32S8S8_SS_TNEEEENS4_6LayoutINS5_IJNSA_ILi2EEESB_SB_EEENS5_IJSB_NSA_ILi0EEEST_EEEEENS5_IJNS4_10UnderscoreESW_SW_EEEEENS4_13SM90_TMA_LOADENS4_14ComposedLayoutINS4_7SwizzleILi3ELi4ELi3EEENS4_18smem_ptr_flag_bitsILi8EEENSQ_INS5_IJNSA_ILi8EEENSA_ILi128EEEEEENS5_IJS16_SB_EEEEEEEvNS4_8identityESZ_S1A_vS1B_EENS_8epilogue10collective6detail29Sm90TmaWarpSpecializedAdapterINS1E_15DefaultEpilogueIaSJ_SJ_NS1D_6thread17LinearCombinationIaLi1EiiLNS1I_9ScaleType4KindE0ELNS_15FloatRoundStyleE2EaEENS1_15EpilogueDefaultEEEEEvvEEEEvNT_6ParamsE)
        .other          _ZN7cutlass13device_kernelINS_4gemm6kernel13GemmUniversalIN4cute5tupleIJiiiiEEENS1_10collective13CollectiveMmaINS1_34MainloopSm90TmaGmmaWarpSpecializedILi2ENS5_IJNS4_1CILi1EEESB_SB_EEENS1_35KernelTmaWarpSpecializedCooperativeEEENS5_IJNSA_ILi384EEENSA_ILi16EEENSA_ILi256EEEEEEaNS5_IJlSB_lEEEaSJ_NS4_8TiledMMAINS4_8MMA_AtomIJNS4_4SM904GMMA26MMA_64x16x32_S32S8S8_SS_TNEEEENS4_6LayoutINS5_IJNSA_ILi2EEESB_SB_EEENS5_IJSB_NSA_ILi0EEEST_EEEEENS5_IJNS4_10UnderscoreESW_SW_EEEEENS4_13SM90_TMA_LOADENS4_14ComposedLayoutINS4_7SwizzleILi3ELi4ELi3EEENS4_18smem_ptr_flag_bitsILi8EEENSQ_INS5_IJNSA_ILi8EEENSA_ILi128EEEEEENS5_IJS16_SB_EEEEEEEvNS4_8identityESZ_S1A_vS1B_EENS_8epilogue10collective6detail29Sm90TmaWarpSpecializedAdapterINS1E_15DefaultEpilogueIaSJ_SJ_NS1D_6thread17LinearCombinationIaLi1EiiLNS1I_9ScaleType4KindE0ELNS_15FloatRoundStyleE2EaEENS1_15EpilogueDefaultEEEEEvvEEEEvNT_6ParamsE,@"STO_CUDA_ENTRY STV_DEFAULT"
_ZN7cutlass13device_kernelINS_4gemm6kernel13GemmUniversalIN4cute5tupleIJiiiiEEENS1_10collective13CollectiveMmaINS1_34MainloopSm90TmaGmmaWarpSpecializedILi2ENS5_IJNS4_1CILi1EEESB_SB_EEENS1_35KernelTmaWarpSpecializedCooperativeEEENS5_IJNSA_ILi384EEENSA_ILi16EEENSA_ILi256EEEEEEaNS5_IJlSB_lEEEaSJ_NS4_8TiledMMAINS4_8MMA_AtomIJNS4_4SM904GMMA26MMA_64x16x32_S32S8S8_SS_TNEEEENS4_6LayoutINS5_IJNSA_ILi2EEESB_SB_EEENS5_IJSB_NSA_ILi0EEEST_EEEEENS5_IJNS4_10UnderscoreESW_SW_EEEEENS4_13SM90_TMA_LOADENS4_14ComposedLayoutINS4_7SwizzleILi3ELi4ELi3EEENS4_18smem_ptr_flag_bitsILi8EEENSQ_INS5_IJNSA_ILi8EEENSA_ILi128EEEEEENS5_IJS16_SB_EEEEEEEvNS4_8identityESZ_S1A_vS1B_EENS_8epilogue10collective6detail29Sm90TmaWarpSpecializedAdapterINS1E_15DefaultEpilogueIaSJ_SJ_NS1D_6thread17LinearCombinationIaLi1EiiLNS1I_9ScaleType4KindE0ELNS_15FloatRoundStyleE2EaEENS1_15EpilogueDefaultEEEEEvvEEEEvNT_6ParamsE:
[----:B------:R-:W0:Y:S01]  /*0000*/  LDC R1, c[0x0][0x28] ;  /* 0x00000a00ff017b82 */ /* 0x000e220000000800 */
[----:B------:R-:W1:Y:S01]  /*0010*/  S2R R18, SR_TID.X ;  /* 0x0000000000127919 */ /* 0x000e620000002100 */
[----:B------:R-:W-:Y:S01]  /*0020*/  ELECT P0, URZ, PT ;  /* 0x00000000003f782f */ /* 0x000fe20003800000 */
[----:B------:R-:W-:Y:S01]  /*0030*/  BSSY B0, `(.L_x_0) ;  /* 0x000000f000007945 */ /* 0x000fe20003800000 */
[--C-:B-1----:R-:W-:Y:S02]  /*0040*/  SHF.R.U32.HI R0, RZ, 0x5, R18.reuse ;  /* 0x00000005ff007819 */ /* 0x102fe40000011612 */
[----:B------:R-:W-:-:S03]  /*0050*/  SHF.R.U32.HI R2, RZ, 0x7, R18 ;  /* 0x00000007ff027819 */ /* 0x000fc60000011612 */
[----:B------:R-:W1:Y:S04]  /*0060*/  SHFL.IDX PT, R5, R0, RZ, 0x1f ;  /* 0x00001fff00057589 */ /* 0x000e6800000e0000 */
[----:B------:R2:W3:Y:S01]  /*0070*/  SHFL.IDX PT, R8, R2, RZ, 0x1f ;  /* 0x00001fff02087589 */ /* 0x0004e200000e0000 */
[----:B-1----:R-:W-:-:S13]  /*0080*/  ISETP.NE.OR P0, PT, R5, RZ, !P0 ;  /* 0x000000ff0500720c */ /* 0x002fda0004705670 */
[----:B0-23--:R-:W-:Y:S05]  /*0090*/  @P0 BRA `(.L_x_1) ;  /* 0x0000000000200947 */ /* 0x00dfea0003800000 */
[----:B------:R-:W-:Y:S02]  /*00a0*/  ULDC.64 UR4, c[0x0][0x198] ;  /* 0x0000660000047ab9 */ /* 0x000fe40000000a00 */
[----:B------:R-:W-:Y:S02]  /*00b0*/  UIADD3 UR6, UP0, UR4, 0xf0, URZ ;  /* 0x000000f004067890 */ /* 0x000fe4000ff1e03f */
[----:B------:R-:W-:Y:S02]  /*00c0*/  UIADD3 UR4, UP1, UR4, 0x1f0, URZ ;  /* 0x000001f004047890 */ /* 0x000fe4000ff3e03f */
[----:B------:R-:W-:Y:S02]  /*00d0*/  UIADD3.X UR7, URZ, UR5, URZ, UP0, !UPT ;  /* 0x000000053f077290 */ /* 0x000fe400087fe43f */
[----:B------:R-:W-:-:S07]  /*00e0*/  UIADD3.X UR5, URZ, UR5, URZ, UP1, !UPT ;  /* 0x000000053f057290 */ /* 0x000fce0008ffe43f */
[----:B------:R0:W-:Y:S02]  /*00f0*/  UTMACCTL.PF [UR6] ;  /* 0x00000000060079b9 */ /* 0x0001e40008040000 */
[----:B------:R0:W-:Y:S02]  /*0100*/  UTMACCTL.PF [UR4] ;  /* 0x00000000040079b9 */ /* 0x0001e40008040000 */
[----:B0-----:R-:W-:Y:S01]  /*0110*/  NOP ;  /* 0x0000000000007918 */ /* 0x001fe20000000000 */
.L_x_1:
[----:B------:R-:W-:Y:S05]  /*0120*/  BSYNC B0 ;  /* 0x0000000000007941 */ /* 0x000fea0003800000 */
.L_x_0:
[----:B------:R-:W0:Y:S02]  /*0130*/  SHFL.IDX PT, R2, R0, RZ, 0x1f ;  /* 0x00001fff00027589 */ /* 0x000e2400000e0000 */
[----:B0-----:R-:W-:-:S13]  /*0140*/  ISETP.NE.AND P0, PT, R2, RZ, PT ;  /* 0x000000ff0200720c */ /* 0x001fda0003f05270 */
[----:B------:R-:W-:Y:S05]  /*0150*/  @P0 BRA `(.L_x_2) ;  /* 0x0000000000480947 */ /* 0x000fea0003800000 */
[----:B------:R-:W0:Y:S01]  /*0160*/  S2UR UR8, SR_CgaCtaId ;  /* 0x00000000000879c3 */ /* 0x000e220000008800 */
[----:B------:R-:W-:Y:S01]  /*0170*/  UMOV UR4, 0x400 ;  /* 0x0000040000047882 */ /* 0x000fe20000000000 */
[----:B------:R-:W-:Y:S01]  /*0180*/  UMOV UR5, 0x1 ;  /* 0x0000000100057882 */ /* 0x000fe20000000000 */
[----:B------:R-:W-:Y:S01]  /*0190*/  UMOV UR6, 0x100 ;  /* 0x0000010000067882 */ /* 0x000fe20000000000 */
[----:B------:R-:W-:Y:S01]  /*01a0*/  ELECT P0, URZ, PT ;  /* 0x00000000003f782f */ /* 0x000fe20003800000 */
[----:B------:R-:W-:-:S04]  /*01b0*/  UIADD3 UR6, -UR6, 0x100000, URZ ;  /* 0x0010000006067890 */ /* 0x000fc8000fffe13f */
[----:B------:R-:W-:Y:S02]  /*01c0*/  USHF.L.U32 UR7, UR6, 0xb, URZ ;  /* 0x0000000b06077899 */ /* 0x000fe4000800063f */
[----:B------:R-:W-:Y:S02]  /*01d0*/  USHF.L.U32 UR6, UR6, 0x1, URZ ;  /* 0x0000000106067899 */ /* 0x000fe4000800063f */
[----:B0-----:R-:W-:Y:S02]  /*01e0*/  ULEA UR8, UR8, UR4, 0x18 ;  /* 0x0000000408087291 */ /* 0x001fe4000f8ec03f */
[----:B------:R-:W-:-:S04]  /*01f0*/  UIADD3 UR4, -UR5, 0x100000, URZ ;  /* 0x0010000005047890 */ /* 0x000fc8000fffe13f */
[----:B------:R-:W-:Y:S02]  /*0200*/  USHF.L.U32 UR5, UR4, 0xb, URZ ;  /* 0x0000000b04057899 */ /* 0x000fe4000800063f */
[----:B------:R-:W-:Y:S01]  /*0210*/  USHF.L.U32 UR4, UR4, 0x1, URZ ;  /* 0x0000000104047899 */ /* 0x000fe2000800063f */
[----:B------:R-:W0:Y:S11]  /*0220*/  FENCE.VIEW.ASYNC.S ;  /* 0x00000000000073c6 */ /* 0x000e360000000000 */
[----:B0-----:R0:W1:Y:S01]  /*0230*/  SYNCS.EXCH.64 URZ, [UR8], UR4 ;  /* 0x00000004083f75b2 */ /* 0x0010620008000100 */
[----:B------:R0:W2:Y:S01]  /*0240*/  SYNCS.EXCH.64 URZ, [UR8+0x10], UR6 ;  /* 0x00001006083f75b2 */ /* 0x0000a20008000100 */
[----:B------:R0:W3:Y:S01]  /*0250*/  SYNCS.EXCH.64 URZ, [UR8+0x8], UR4 ;  /* 0x00000804083f75b2 */ /* 0x0000e20008000100 */
[----:B------:R0:W4:Y:S01]  /*0260*/  SYNCS.EXCH.64 URZ, [UR8+0x18], UR6 ;  /* 0x00001806083f75b2 */ /* 0x0001220008000100 */
[----:B------:R-:W-:Y:S01]  /*0270*/  NOP ;  /* 0x0000000000007918 */ /* 0x000fe20000000000 */
.L_x_2:
[----:B------:R-:W5:Y:S01]  /*0280*/  SHFL.IDX PT, R0, R0, RZ, 0x1f ;  /* 0x00001fff00007589 */ /* 0x000f6200000e0000 */
[----:B------:R-:W-:Y:S01]  /*0290*/  ELECT P0, URZ, PT ;  /* 0x00000000003f782f */ /* 0x000fe20003800000 */
[----:B------:R-:W1:Y:S01]  /*02a0*/  LDC R2, c[0x0][0x65c] ;  /* 0x00019700ff027b82 */ /* 0x000e620000000800 */
[----:B------:R-:W-:Y:S01]  /*02b0*/  SHF.R.S32.HI R6, RZ, 0x1f, R5 ;  /* 0x0000001fff067819 */ /* 0x000fe20000011405 */
[----:B------:R-:W2:Y:S01]  /*02c0*/  S2R R3, SR_CTAID.Y ;  /* 0x0000000000037919 */ /* 0x000ea20000002600 */
[----:B0-----:R-:W-:Y:S01]  /*02d0*/  UMOV UR4, 0x20 ;  /* 0x0000002000047882 */ /* 0x001fe20000000000 */
[----:B------:R-:W-:Y:S01]  /*02e0*/  ISETP.NE.AND P2, PT, R8, RZ, PT ;  /* 0x000000ff0800720c */ /* 0x000fe20003f45270 */
[----:B------:R-:W-:Y:S01]  /*02f0*/  NOP ;  /* 0x0000000000007918 */ /* 0x000fe20000000000 */
[----:B------:R-:W0:Y:S01]  /*0300*/  S2R R4, SR_CTAID.X ;  /* 0x0000000000047919 */ /* 0x000e220000002500 */
[----:B------:R-:W-:Y:S01]  /*0310*/  LEA.HI R6, R6, R5, RZ, 0x2 ;  /* 0x0000000506067211 */ /* 0x000fe200078f10ff */
[----:B------:R-:W-:Y:S01]  /*0320*/  NOP ;  /* 0x0000000000007918 */ /* 0x000fe20000000000 */
[----:B-----5:R-:W-:-:S02]  /*0330*/  ISETP.NE.OR P0, PT, R0, RZ, !P0 ;  /* 0x000000ff0000720c */ /* 0x020fc40004705670 */
[----:B-1----:R-:W-:-:S04]  /*0340*/  ISETP.NE.AND P3, PT, R2, 0x1, PT ;  /* 0x000000010200780c */ /* 0x002fc80003f65270 */
[----:B------:R-:W-:Y:S02]  /*0350*/  P2R R0, PR, RZ, 0x8 ;  /* 0x00000008ff007803 */ /* 0x000fe40000000000 */
[----:B------:R-:W-:-:S05]  /*0360*/  LOP3.LUT R0, R6, 0xfffffffc, RZ, 0xc0, !PT ;  /* 0xfffffffc06007812 */ /* 0x000fca00078ec0ff */
[----:B------:R-:W-:Y:S01]  /*0370*/  VOTEU.ALL UP0, P0 ;  /* 0x00000000003f7886 */ /* 0x000fe20000000000 */
[----:B------:R-:W-:Y:S01]  /*0380*/  IMAD.IADD R0, R5, 0x1, -R0 ;  /* 0x0000000105007824 */ /* 0x000fe200078e0a00 */
[----:B------:R-:W0:Y:S01]  /*0390*/  @P3 LDC R17, c[0x0][0x10] ;  /* 0x00000400ff113b82 */ /* 0x000e220000000800 */
[----:B------:R-:W-:Y:S01]  /*03a0*/  VOTEU.ALL UP1, P0 ;  /* 0x00000000003f7886 */ /* 0x000fe20000020000 */
[----:B--2---:R-:W-:Y:S01]  /*03b0*/  @P3 IMAD.MOV.U32 R6, RZ, RZ, R3 ;  /* 0x000000ffff063224 */ /* 0x004fe200078e0003 */
[----:B------:R-:W-:Y:S01]  /*03c0*/  @!UP0 UMOV UR6, 0x400 ;  /* 0x0000040000068882 */ /* 0x000fe20000000000 */
[----:B------:R-:W-:-:S04]  /*03d0*/  @!UP0 UIADD3 UR4, -UR4, 0x100000, URZ ;  /* 0x0010000004048890 */ /* 0x000fc8000fffe13f */
[----:B------:R-:W-:Y:S02]  /*03e0*/  @!UP0 USHF.L.U32 UR5, UR4, 0xb, URZ ;  /* 0x0000000b04058899 */ /* 0x000fe4000800063f */
[----:B------:R-:W-:Y:S01]  /*03f0*/  @!UP0 USHF.L.U32 UR4, UR4, 0x1, URZ ;  /* 0x0000000104048899 */ /* 0x000fe2000800063f */
[----:B------:R-:W-:Y:S02]  /*0400*/  @P3 IMAD.MOV.U32 R7, RZ, RZ, RZ ;  /* 0x000000ffff073224 */ /* 0x000fe400078e00ff */
[----:B------:R-:W-:Y:S01]  /*0410*/  IMAD.MOV.U32 R5, RZ, RZ, RZ ;  /* 0x000000ffff057224 */ /* 0x000fe200078e00ff */
[----:B------:R-:W1:Y:S01]  /*0420*/  @!UP0 S2UR UR7, SR_CgaCtaId ;  /* 0x00000000000789c3 */ /* 0x000e620000008800 */
[----:B------:R-:W-:-:S07]  /*0430*/  @P3 IMAD.MOV.U32 R11, RZ, RZ, RZ ;  /* 0x000000ffff0b3224 */ /* 0x000fce00078e00ff */
[----:B------:R-:W2:Y:S01]  /*0440*/  @!P3 LDC R9, c[0x0][0xc] ;  /* 0x00000300ff09bb82 */ /* 0x000ea20000000800 */
[----:B0-----:R-:W-:-:S04]  /*0450*/  @P3 IMAD.WIDE.U32 R16, R4, R17, R6 ;  /* 0x0000001104103225 */ /* 0x001fc800078e0006 */
[----:B------:R-:W-:Y:S01]  /*0460*/  @P3 IMAD.IADD R17, R17, 0x1, R11 ;  /* 0x0000000111113824 */ /* 0x000fe200078e020b */
[----:B-1----:R-:W-:Y:S01]  /*0470*/  @!UP0 ULEA UR6, UR7, UR6, 0x18 ;  /* 0x0000000607068291 */ /* 0x002fe2000f8ec03f */
[----:B------:R-:W-:Y:S01]  /*0480*/  VOTEU.ALL UP0, P0 ;  /* 0x00000000003f7886 */ /* 0x000fe20000000000 */
[----:B------:R-:W-:-:S04]  /*0490*/  ISETP.NE.AND P0, PT, R0, 0x3, PT ;  /* 0x000000030000780c */ /* 0x000fc80003f05270 */
[----:B------:R-:W-:Y:S01]  /*04a0*/  ISETP.EQ.OR P0, PT, R0, RZ, !P0 ;  /* 0x000000ff0000720c */ /* 0x000fe20004702670 */
[----:B--2---:R-:W-:-:S03]  /*04b0*/  @!P3 IMAD.WIDE.U32 R6, R9, R3, R4 ;  /* 0x000000030906b225 */ /* 0x004fc600078e0004 */
[C---:B------:R-:W-:Y:S01]  /*04c0*/  ISETP.EQ.AND P0, PT, R8.reuse, RZ, P0 ;  /* 0x000000ff0800720c */ /* 0x040fe20000702270 */
[----:B------:R-:W-:Y:S01]  /*04d0*/  VIADD R8, R8, 0xffffffff ;  /* 0xffffffff08087836 */ /* 0x000fe20000000000 */
[----:B------:R-:W0:Y:S02]  /*04e0*/  FENCE.VIEW.ASYNC.S ;  /* 0x00000000000073c6 */ /* 0x000e240000000000 */
[----:B0-----:R0:W3:Y:S01]  /*04f0*/  @!UP0 SYNCS.EXCH.64 URZ, [UR6+0x30], UR4 ;  /* 0x00003004063f85b2 */ /* 0x0010e20008000100 */
[----:B------:R-:W-:Y:S01]  /*0500*/  @!P3 IMAD.MOV.U32 R16, RZ, RZ, R6 ;  /* 0x000000ffff10b224 */ /* 0x000fe200078e0006 */
[----:B------:R-:W-:Y:S01]  /*0510*/  SEL R19, RZ, 0x1, !P0 ;  /* 0x00000001ff137807 */ /* 0x000fe20004000000 */
[----:B------:R-:W-:Y:S01]  /*0520*/  @!P3 IMAD.MOV.U32 R17, RZ, RZ, R7 ;  /* 0x000000ffff11b224 */ /* 0x000fe200078e0007 */
[----:B------:R-:W-:-:S04]  /*0530*/  ISETP.GE.U32.AND P1, PT, R8, 0x2, PT ;  /* 0x000000020800780c */ /* 0x000fc80003f26070 */
[----:B------:R-:W-:Y:S01]  /*0540*/  SEL R19, R19, 0x2, P1 ;  /* 0x0000000213137807 */ /* 0x000fe20000800000 */
[----:B------:R0:W3:Y:S01]  /*0550*/  @!UP1 SYNCS.EXCH.64 URZ, [UR6+0x38], UR4 ;  /* 0x00003804063f95b2 */ /* 0x0000e20008000100 */
[----:B------:R-:W-:Y:S01]  /*0560*/  NOP ;  /* 0x0000000000007918 */ /* 0x000fe20000000000 */
[----:B---34-:R-:W-:Y:S06]  /*0570*/  BAR.SYNC.DEFER_BLOCKING 0x0 ;  /* 0x0000000000007b1d */ /* 0x018fec0000010000 */
[----:B------:R-:W-:Y:S05]  /*0580*/  @!P2 BRA `(.L_x_3) ;  /* 0x000000440084a947 */ /* 0x000fea0003800000 */
[----:B------:R-:W-:-:S13]  /*0590*/  ISETP.GT.U32.AND P0, PT, R8, 0x1, PT ;  /* 0x000000010800780c */ /* 0x000fda0003f04070 */
[----:B0-----:R-:W-:Y:S05]  /*05a0*/  @P0 EXIT ;  /* 0x000000000000094d */ /* 0x001fea0003800000 */
[----:B------:R-:W-:Y:S01]  /*05b0*/  ULDC.64 UR4, c[0x0][0x650] ;  /* 0x0001940000047ab9 */ /* 0x000fe20000000a00 */
[----:B------:R-:W-:Y:S01]  /*05c0*/  PRMT R0, RZ, 0x7610, R0 ;  /* 0x00007610ff007816 */ /* 0x000fe20000000000 */
[----:B------:R-:W-:Y:S01]  /*05d0*/  IMAD.MOV.U32 R49, RZ, RZ, -0x1 ;  /* 0xffffffffff317424 */ /* 0x000fe200078e00ff */
[----:B------:R-:W-:Y:S01]  /*05e0*/  ISETP.GE.U32.AND P0, PT, R16, UR4, PT ;  /* 0x0000000410007c0c */ /* 0x000fe2000bf06070 */
[----:B------:R-:W-:Y:S02]  /*05f0*/  IMAD.MOV.U32 R50, RZ, RZ, -0x1 ;  /* 0xffffffffff327424 */ /* 0x000fe400078e00ff */
[----:B------:R-:W-:Y:S01]  /*0600*/  IMAD.MOV.U32 R51, RZ, RZ, -0x1 ;  /* 0xffffffffff337424 */ /* 0x000fe200078e00ff */
[----:B------:R-:W-:-:S13]  /*0610*/  ISETP.GE.U32.AND.EX P0, PT, R17, UR5, PT, P0 ;  /* 0x0000000511007c0c */ /* 0x000fda000bf06100 */
[----:B------:R-:W-:Y:S05]  /*0620*/  @P0 BRA `(.L_x_4) ;  /* 0x0000000400540947 */ /* 0x000fea0003800000 */
[----:B------:R-:W0:Y:S01]  /*0630*/  LDC.64 R14, c[0x0][0x628] ;  /* 0x00018a00ff0e7b82 */ /* 0x000e220000000a00 */
[----:B------:R-:W-:Y:S02]  /*0640*/  IMAD.MOV.U32 R6, RZ, RZ, R16 ;  /* 0x000000ffff067224 */ /* 0x000fe400078e0010 */
[----:B------:R-:W-:-:S05]  /*0650*/  IMAD.MOV.U32 R7, RZ, RZ, R17 ;  /* 0x000000ffff077224 */ /* 0x000fca00078e0011 */
[----:B------:R-:W1:Y:S08]  /*0660*/  LDC R0, c[0x0][0x630] ;  /* 0x00018c00ff007b82 */ /* 0x000e700000000800 */
[----:B------:R-:W2:Y:S01]  /*0670*/  LDC.64 R20, c[0x0][0x620] ;  /* 0x00018800ff147b82 */ /* 0x000ea20000000a00 */
[----:B0-----:R-:W-:-:S04]  /*0680*/  ISETP.NE.U32.AND P0, PT, R14, RZ, PT ;  /* 0x000000ff0e00720c */ /* 0x001fc80003f05070 */
[----:B------:R-:W-:-:S13]  /*0690*/  ISETP.NE.AND.EX P0, PT, R15, RZ, PT, P0 ;  /* 0x000000ff0f00720c */ /* 0x000fda0003f05300 */
[----:B-12---:R-:W-:Y:S05]  /*06a0*/  @!P0 BRA `(.L_x_5) ;  /* 0x0000000000288947 */ /* 0x006fea0003800000 */
[----:B------:R-:W0:Y:S02]  /*06b0*/  LDC R11, c[0x0][0x634] ;  /* 0x00018d00ff0b7b82 */ /* 0x000e240000000800 */
[----:B0-----:R-:W-:-:S05]  /*06c0*/  IADD3 R11, P0, R16, R11, RZ ;  /* 0x0000000b100b7210 */ /* 0x001fca0007f1e0ff */
[----:B------:R-:W-:-:S04]  /*06d0*/  IMAD.X R13, RZ, RZ, R17, P0 ;  /* 0x000000ffff0d7224 */ /* 0x000fc800000e0611 */
[----:B------:R-:W-:-:S04]  /*06e0*/  IMAD.WIDE.U32 R6, R13, R14, RZ ;  /* 0x0000000e0d067225 */ /* 0x000fc800078e00ff */
[----:B------:R-:W-:-:S04]  /*06f0*/  IMAD.WIDE.U32 R8, P0, R11, R15, R6 ;  /* 0x0000000f0b087225 */ /* 0x000fc80007800006 */
[----:B------:R-:W-:-:S04]  /*0700*/  IMAD.WIDE.U32 R6, R11, R14, RZ ;  /* 0x0000000e0b067225 */ /* 0x000fc800078e00ff */
[----:B------:R-:W-:Y:S01]  /*0710*/  IMAD.X R11, RZ, RZ, RZ, P0 ;  /* 0x000000ffff0b7224 */ /* 0x000fe200000e06ff */
[----:B------:R-:W-:Y:S01]  /*0720*/  IADD3 RZ, P0, R7, R8, RZ ;  /* 0x0000000807ff7210 */ /* 0x000fe20007f1e0ff */
[----:B------:R-:W-:-:S04]  /*0730*/  IMAD.MOV.U32 R10, RZ, RZ, R9 ;  /* 0x000000ffff0a7224 */ /* 0x000fc800078e0009 */
[----:B------:R-:W-:-:S08]  /*0740*/  IMAD.WIDE.U32.X R6, R13, R15, R10, P0 ;  /* 0x0000000f0d067225 */ /* 0x000fd000000e040a */
.L_x_5:
[-CC-:B------:R-:W-:Y:S01]  /*0750*/  SHF.R.U64 R51, R6, R0.reuse, R7.reuse ;  /* 0x0000000006337219 */ /* 0x180fe20000001207 */
[----:B------:R-:W0:Y:S01]  /*0760*/  LDC R10, c[0x0][0x618] ;  /* 0x00018600ff0a7b82 */ /* 0x000e220000000800 */
[----:B------:R-:W-:Y:S01]  /*0770*/  SHF.R.U32.HI R5, RZ, R0, R7 ;  /* 0x00000000ff057219 */ /* 0x000fe20000011607 */
[----:B------:R-:W-:Y:S01]  /*0780*/  ULDC UR4, c[0x0][0x150] ;  /* 0x0000540000047ab9 */ /* 0x000fe20000000800 */
[----:B------:R-:W-:Y:S02]  /*0790*/  IADD3 R9, P0, RZ, -R51, RZ ;  /* 0x80000033ff097210 */ /* 0x000fe40007f1e0ff */
[----:B------:R-:W-:-:S03]  /*07a0*/  I2FP.F32.U32 R0, R4 ;  /* 0x0000000400007245 */ /* 0x000fc60000201000 */
[----:B------:R-:W1:Y:S01]  /*07b0*/  LDC.64 R26, c[0x0][0x640] ;  /* 0x00019000ff1a7b82 */ /* 0x000e620000000a00 */
[----:B------:R-:W-:Y:S02]  /*07c0*/  IMAD.X R11, RZ, RZ, ~R5, P0 ;  /* 0x000000ffff0b7224 */ /* 0x000fe400000e0e05 */
[----:B------:R-:W-:Y:S01]  /*07d0*/  FMUL R0, R0, UR4 ;  /* 0x0000000400007c20 */ /* 0x000fe20008400000 */
[----:B------:R-:W-:Y:S01]  /*07e0*/  IMAD.WIDE.U32 R6, R9, R20, R16 ;  /* 0x0000001409067225 */ /* 0x000fe200078e0010 */
[----:B------:R-:W-:-:S03]  /*07f0*/  ULDC UR4, c[0x0][0x154] ;  /* 0x0000550000047ab9 */ /* 0x000fc60000000800 */
[----:B------:R-:W-:Y:S01]  /*0800*/  IMAD R8, R11, R20, RZ ;  /* 0x000000140b087224 */ /* 0x000fe200078e02ff */
[----:B------:R-:W2:Y:S01]  /*0810*/  LDC R5, c[0x0][0x144] ;  /* 0x00005100ff057b82 */ /* 0x000ea20000000800 */
[----:B------:R-:W3:Y:S02]  /*0820*/  F2I.U32.TRUNC.NTZ R0, R0 ;  /* 0x0000000000007305 */ /* 0x000ee4000020f000 */
[----:B------:R-:W-:-:S04]  /*0830*/  IMAD R9, R9, R21, R8 ;  /* 0x0000001509097224 */ /* 0x000fc800078e0208 */
[----:B------:R-:W-:Y:S01]  /*0840*/  IMAD.IADD R7, R7, 0x1, R9 ;  /* 0x0000000107077824 */ /* 0x000fe200078e0209 */
[----:B------:R-:W4:Y:S01]  /*0850*/  LDC R12, c[0x0][0x608] ;  /* 0x00018200ff0c7b82 */ /* 0x000f220000000800 */
[----:B------:R-:W-:-:S03]  /*0860*/  IMAD.MOV.U32 R9, RZ, RZ, -0x1 ;  /* 0xffffffffff097424 */ /* 0x000fc600078e00ff */
[-CC-:B0-----:R-:W-:Y:S02]  /*0870*/  SHF.R.U64 R20, R6, R10.reuse, R7.reuse ;  /* 0x0000000a06147219 */ /* 0x181fe40000001207 */
[----:B------:R-:W-:Y:S02]  /*0880*/  I2FP.F32.U32 R6, R3 ;  /* 0x0000000300067245 */ /* 0x000fe40000201000 */
[----:B------:R-:W0:Y:S01]  /*0890*/  LDC R24, c[0x0][0x658] ;  /* 0x00019600ff187b82 */ /* 0x000e220000000800 */
[----:B-1----:R-:W-:Y:S01]  /*08a0*/  ISETP.NE.U32.AND P0, PT, R26, RZ, PT ;  /* 0x000000ff1a00720c */ /* 0x002fe20003f05070 */
[----:B---3--:R-:W-:Y:S01]  /*08b0*/  IMAD.MOV R8, RZ, RZ, -R0 ;  /* 0x000000ffff087224 */ /* 0x008fe200078e0a00 */
[----:B------:R-:W-:Y:S01]  /*08c0*/  SHF.R.U32.HI R7, RZ, R10, R7 ;  /* 0x0000000aff077219 */ /* 0x000fe20000011607 */
[----:B------:R-:W-:Y:S01]  /*08d0*/  FMUL R6, R6, UR4 ;  /* 0x0000000406067c20 */ /* 0x000fe20008400000 */
[----:B------:R-:W-:-:S03]  /*08e0*/  ISETP.NE.AND.EX P0, PT, R27, RZ, PT, P0 ;  /* 0x000000ff1b00720c */ /* 0x000fc60003f05300 */
[----:B------:R-:W1:Y:S01]  /*08f0*/  LDC R14, c[0x0][0x148] ;  /* 0x00005200ff0e7b82 */ /* 0x000e620000000800 */
[----:B--2---:R-:W-:-:S07]  /*0900*/  IMAD R0, R5, R8, R4 ;  /* 0x0000000805007224 */ /* 0x004fce00078e0204 */
[----:B------:R-:W2:Y:S01]  /*0910*/  LDC R22, c[0x0][0x600] ;  /* 0x00018000ff167b82 */ /* 0x000ea20000000800 */
[-CC-:B----4-:R-:W-:Y:S02]  /*0920*/  SHF.R.U64 R28, R20, R12.reuse, R7.reuse ;  /* 0x0000000c141c7219 */ /* 0x190fe40000001207 */
[----:B------:R-:W-:Y:S01]  /*0930*/  SHF.R.U32.HI R5, RZ, R12, R7 ;  /* 0x0000000cff057219 */ /* 0x000fe20000011607 */
[----:B------:R-:W-:Y:S01]  /*0940*/  IMAD.MOV.U32 R7, RZ, RZ, 0x1 ;  /* 0x00000001ff077424 */ /* 0x000fe200078e00ff */
[----:B------:R3:W4:Y:S03]  /*0950*/  F2I.U32.TRUNC.NTZ R12, R6 ;  /* 0x00000006000c7305 */ /* 0x000726000020f000 */
[----:B------:R-:W1:Y:S01]  /*0960*/  LDC R15, c[0x0][0x648] ;  /* 0x00019200ff0f7b82 */ /* 0x000e620000000800 */
[-C--:B0-----:R-:W-:Y:S02]  /*0970*/  SHF.L.U32 R4, R9, R24.reuse, RZ ;  /* 0x0000001809047219 */ /* 0x081fe400000006ff */
[----:B------:R-:W-:-:S02]  /*0980*/  SHF.R.U64 R30, R28, R24, R5 ;  /* 0x000000181c1e7219 */ /* 0x000fc40000001205 */
[----:B------:R-:W-:Y:S02]  /*0990*/  LOP3.LUT R11, RZ, R4, RZ, 0x33, !PT ;  /* 0x00000004ff0b7212 */ /* 0x000fe400078e33ff */
[-C--:B------:R-:W-:Y:S01]  /*09a0*/  SHF.R.U32.HI R5, RZ, R24.reuse, R5 ;  /* 0x00000018ff057219 */ /* 0x080fe20000011605 */
[----:B------:R-:W0:Y:S01]  /*09b0*/  LDC R21, c[0x0][0x638] ;  /* 0x00018e00ff157b82 */ /* 0x000e220000000800 */
[----:B------:R-:W-:Y:S01]  /*09c0*/  SHF.L.U32 R10, R7, R24, RZ ;  /* 0x00000018070a7219 */ /* 0x000fe200000006ff */
[----:B------:R-:W-:-:S06]  /*09d0*/  IMAD.MOV.U32 R4, RZ, RZ, R30 ;  /* 0x000000ffff047224 */ /* 0x000fcc00078e001e */
[----:B------:R-:W0:Y:S01]  /*09e0*/  LDC R49, c[0x0][0x610] ;  /* 0x00018400ff317b82 */ /* 0x000e220000000800 */
[----:B---34-:R-:W-:Y:S05]  /*09f0*/  @!P0 BRA `(.L_x_6) ;  /* 0x0000000000288947 */ /* 0x018fea0003800000 */
[----:B------:R-:W3:Y:S02]  /*0a00*/  LDC R9, c[0x0][0x64c] ;  /* 0x00019300ff097b82 */ /* 0x000ee40000000800 */
[----:B---3--:R-:W-:-:S05]  /*0a10*/  IADD3 R9, P0, R30, R9, RZ ;  /* 0x000000091e097210 */ /* 0x008fca0007f1e0ff */
        /* <DEDUP_REMOVED lines=8> */
.L_x_6:
[----:B-1----:R-:W-:Y:S01]  /*0aa0*/  SHF.R.U64 R4, R4, R15, R5 ;  /* 0x0000000f04047219 */ /* 0x002fe20000001205 */
[----:B--2---:R-:W-:Y:S01]  /*0ab0*/  VIADD R5, R22, 0xffffffff ;  /* 0xffffffff16057836 */ /* 0x004fe20000000000 */
[----:B------:R-:W-:Y:S01]  /*0ac0*/  LOP3.LUT R11, R28, R11, RZ, 0xc0, !PT ;  /* 0x0000000b1c0b7212 */ /* 0x000fe200078ec0ff */
[----:B------:R-:W-:Y:S02]  /*0ad0*/  IMAD.MOV R12, RZ, RZ, -R12 ;  /* 0x000000ffff0c7224 */ /* 0x000fe400078e0a0c */
[----:B------:R-:W-:Y:S02]  /*0ae0*/  IMAD.MOV R6, RZ, RZ, -R4 ;  /* 0x000000ffff067224 */ /* 0x000fe400078e0a04 */
[----:B------:R-:W-:Y:S01]  /*0af0*/  IMAD R11, R10, R4, R11 ;  /* 0x000000040a0b7224 */ /* 0x000fe200078e020b */
[----:B------:R-:W-:Y:S01]  /*0b00*/  LOP3.LUT R4, R20, R5, RZ, 0xc0, !PT ;  /* 0x0000000514047212 */ /* 0x000fe200078ec0ff */
[----:B------:R-:W-:Y:S02]  /*0b10*/  @P3 IMAD R0, R14, R12, R3 ;  /* 0x0000000c0e003224 */ /* 0x000fe400078e0203 */
[----:B0-----:R-:W-:-:S02]  /*0b20*/  IMAD R3, R6, R21, R30 ;  /* 0x0000001506037224 */ /* 0x001fc400078e021e */
[----:B------:R-:W-:Y:S02]  /*0b30*/  IMAD R49, R11, R49, R0 ;  /* 0x000000310b317224 */ /* 0x000fe400078e0200 */
[----:B------:R-:W-:Y:S02]  /*0b40*/  IMAD R4, R3, R22, R4 ;  /* 0x0000001603047224 */ /* 0x000fe400078e0204 */
[----:B------:R-:W-:-:S03]  /*0b50*/  IMAD.MOV.U32 R0, RZ, RZ, 0x1 ;  /* 0x00000001ff007424 */ /* 0x000fc600078e00ff */
[----:B------:R-:W-:Y:S02]  /*0b60*/  SEL R50, R4, R49, !P3 ;  /* 0x0000003104327207 */ /* 0x000fe40005800000 */
[----:B------:R-:W-:-:S07]  /*0b70*/  SEL R49, R49, R4, !P3 ;  /* 0x0000000431317207 */ /* 0x000fce0005800000 */
.L_x_4:
[----:B------:R-:W-:-:S08]  /*0b80*/  NOP ;  /* 0x0000000000007918 */ /* 0x000fd00000000000 */
[----:B------:R-:W0:Y:S02]  /*0b90*/  USETMAXREG.TRY_ALLOC.CTAPOOL UP0, 0xe8 ;  /* 0x000000e8000079c8 */ /* 0x000e240008000600 */
[----:B0-----:R-:W-:-:S13]  /*0ba0*/  PLOP3.LUT P0, PT, PT, PT, UP0, 0x80, 0x0 ;  /* 0x000000000000781c */ /* 0x001fda0003f0f008 */
[----:B------:R-:W-:Y:S05]  /*0bb0*/  @!P0 BRA `(.L_x_4) ;  /* 0xfffffffc00f08947 */ /* 0x000fea000383ffff */
[----:B------:R-:W-:Y:S01]  /*0bc0*/  ULDC.64 UR4, c[0x0][0x598] ;  /* 0x0001660000047ab9 */ /* 0x000fe20000000a00 */
[----:B------:R-:W-:Y:S01]  /*0bd0*/  ULDC.64 UR36, c[0x0][0x208] ;  /* 0x0000820000247ab9 */ /* 0x000fe20000000a00 */
[----:B------:R-:W-:-:S04]  /*0be0*/  ISETP.NE.U32.AND P0, PT, RZ, UR4, PT ;  /* 0x00000004ff007c0c */ /* 0x000fc8000bf05070 */
[----:B------:R-:W-:-:S13]  /*0bf0*/  ISETP.NE.AND.EX P0, PT, RZ, UR5, PT, P0 ;  /* 0x00000005ff007c0c */ /* 0x000fda000bf05300 */
[----:B------:R-:W-:Y:S05]  /*0c00*/  @!P0 BRA `(.L_x_7) ;  /* 0x00000000001c8947 */ /* 0x000fea0003800000 */
[----:B------:R-:W0:Y:S02]  /*0c10*/  LDC.64 R4, c[0x0][0x598] ;  /* 0x00016600ff047b82 */ /* 0x000e240000000a00 */
[----:B0-----:R-:W2:Y:S02]  /*0c20*/  LDG.E.64 R4, desc[UR36][R4.64] ;  /* 0x0000002404047981 */ /* 0x001ea4000c1e1b00 */
[----:B--2---:R-:W-:-:S04]  /*0c30*/  ISETP.NE.U32.AND P0, PT, R4, RZ, PT ;  /* 0x000000ff0400720c */ /* 0x004fc80003f05070 */
[----:B------:R-:W-:-:S13]  /*0c40*/  ISETP.NE.AND.EX P0, PT, R5, RZ, PT, P0 ;  /* 0x000000ff0500720c */ /* 0x000fda0003f05300 */
[----:B------:R-:W-:Y:S05]  /*0c50*/  @!P0 BRA `(.L_x_7) ;  /* 0x0000000000088947 */ /* 0x000fea0003800000 */
[----:B------:R0:W5:Y:S01]  /*0c60*/  LD.E R22, desc[UR36][R4.64] ;  /* 0x0000002404167980 */ /* 0x000162000c101900 */
[----:B------:R-:W-:Y:S05]  /*0c70*/  BRA `(.L_x_8) ;  /* 0x0000000000247947 */ /* 0x000fea0003800000 */
.L_x_7:
[----:B------:R-:W-:Y:S02]  /*0c80*/  ULDC.64 UR4, c[0x0][0x588] ;  /* 0x0001620000047ab9 */ /* 0x000fe40000000a00 */
[----:B------:R-:W-:-:S04]  /*0c90*/  ISETP.NE.U32.AND P0, PT, RZ, UR4, PT ;  /* 0x00000004ff007c0c */ /* 0x000fc8000bf05070 */
[----:B------:R-:W-:-:S13]  /*0ca0*/  ISETP.NE.AND.EX P0, PT, RZ, UR5, PT, P0 ;  /* 0x00000005ff007c0c */ /* 0x000fda000bf05300 */
[----:B------:R-:W-:Y:S05]  /*0cb0*/  @!P0 BRA `(.L_x_9) ;  /* 0x00000000000c8947 */ /* 0x000fea0003800000 */
[----:B------:R-:W0:Y:S02]  /*0cc0*/  LDC.64 R22, c[0x0][0x588] ;  /* 0x00016200ff167b82 */ /* 0x000e240000000a00 */
[----:B0-----:R1:W5:Y:S01]  /*0cd0*/  LDG.E R22, desc[UR36][R22.64] ;  /* 0x0000002416167981 */ /* 0x001362000c1e1900 */
[----:B------:R-:W-:Y:S05]  /*0ce0*/  BRA `(.L_x_8) ;  /* 0x0000000000087947 */ /* 0x000fea0003800000 */
.L_x_9:
[----:B------:R-:W-:Y:S02]  /*0cf0*/  ULDC UR4, c[0x0][0x580] ;  /* 0x0001600000047ab9 */ /* 0x000fe40000000800 */
[----:B------:R-:W-:-:S07]  /*0d00*/  IMAD.U32 R22, RZ, RZ, UR4 ;  /* 0x00000004ff167e24 */ /* 0x000fce000f8e00ff */
.L_x_8:
[----:B------:R-:W-:Y:S02]  /*0d10*/  ULDC.64 UR4, c[0x0][0x5a0] ;  /* 0x0001680000047ab9 */ /* 0x000fe40000000a00 */
[----:B------:R-:W-:-:S04]  /*0d20*/  ISETP.NE.U32.AND P0, PT, RZ, UR4, PT ;  /* 0x00000004ff007c0c */ /* 0x000fc8000bf05070 */
[----:B------:R-:W-:-:S13]  /*0d30*/  ISETP.NE.AND.EX P0, PT, RZ, UR5, PT, P0 ;  /* 0x00000005ff007c0c */ /* 0x000fda000bf05300 */
[----:B------:R-:W-:Y:S05]  /*0d40*/  @!P0 BRA `(.L_x_10) ;  /* 0x00000000001c8947 */ /* 0x000fea0003800000 */
[----:B0-----:R-:W0:Y:S02]  /*0d50*/  LDC.64 R4, c[0x0][0x5a0] ;  /* 0x00016800ff047b82 */ /* 0x001e240000000a00 */
[----:B0-----:R-:W2:Y:S02]  /*0d60*/  LDG.E.64 R4, desc[UR36][R4.64] ;  /* 0x0000002404047981 */ /* 0x001ea4000c1e1b00 */
[----:B--2---:R-:W-:-:S04]  /*0d70*/  ISETP.NE.U32.AND P0, PT, R4, RZ, PT ;  /* 0x000000ff0400720c */ /* 0x004fc80003f05070 */
[----:B------:R-:W-:-:S13]  /*0d80*/  ISETP.NE.AND.EX P0, PT, R5, RZ, PT, P0 ;  /* 0x000000ff0500720c */ /* 0x000fda0003f05300 */
[----:B------:R-:W-:Y:S05]  /*0d90*/  @!P0 BRA `(.L_x_10) ;  /* 0x0000000000088947 */ /* 0x000fea0003800000 */
[----:B-1----:R0:W5:Y:S01]  /*0da0*/  LD.E R23, desc[UR36][R4.64] ;  /* 0x0000002404177980 */ /* 0x002162000c101900 */
[----:B------:R-:W-:Y:S05]  /*0db0*/  BRA `(.L_x_11) ;  /* 0x0000000000247947 */ /* 0x000fea0003800000 */
.L_x_10:
[----:B------:R-:W-:Y:S02]  /*0dc0*/  ULDC.64 UR4, c[0x0][0x590] ;  /* 0x0001640000047ab9 */ /* 0x000fe40000000a00 */
[----:B------:R-:W-:-:S04]  /*0dd0*/  ISETP.NE.U32.AND P0, PT, RZ, UR4, PT ;  /* 0x00000004ff007c0c */ /* 0x000fc8000bf05070 */
[----:B------:R-:W-:-:S13]  /*0de0*/  ISETP.NE.AND.EX P0, PT, RZ, UR5, PT, P0 ;  /* 0x00000005ff007c0c */ /* 0x000fda000bf05300 */
[----:B------:R-:W-:Y:S05]  /*0df0*/  @!P0 BRA `(.L_x_12) ;  /* 0x00000000000c8947 */ /* 0x000fea0003800000 */
[----:B0-----:R-:W1:Y:S02]  /*0e00*/  LDC.64 R4, c[0x0][0x590] ;  /* 0x00016400ff047b82 */ /* 0x001e640000000a00 */
[----:B-1----:R1:W5:Y:S01]  /*0e10*/  LDG.E R23, desc[UR36][R4.64] ;  /* 0x0000002404177981 */ /* 0x002362000c1e1900 */
[----:B------:R-:W-:Y:S05]  /*0e20*/  BRA `(.L_x_11) ;  /* 0x0000000000087947 */ /* 0x000fea0003800000 */
.L_x_12:
[----:B------:R-:W-:Y:S02]  /*0e30*/  ULDC UR4, c[0x0][0x584] ;  /* 0x0001610000047ab9 */ /* 0x000fe40000000800 */
[----:B-1----:R-:W-:-:S07]  /*0e40*/  IMAD.U32 R23, RZ, RZ, UR4 ;  /* 0x00000004ff177e24 */ /* 0x002fce000f8e00ff */
.L_x_11:
[----:B------:R-:W-:-:S13]  /*0e50*/  LOP3.LUT P0, RZ, R0, 0xff, RZ, 0xc0, !PT ;  /* 0x000000ff00ff7812 */ /* 0x000fda000780c0ff */
[----:B------:R-:W-:Y:S05]  /*0e60*/  @!P0 EXIT ;  /* 0x000000000000894d */ /* 0x000fea0003800000 */
[----:B------:R-:W-:Y:S01]  /*0e70*/  ULDC UR4, c[0x0][0x28c] ;  /* 0x0000a30000047ab9 */ /* 0x000fe20000000800 */
[----:B------:R-:W-:Y:S01]  /*0e80*/  ULDC.64 UR6, c[0x0][0x5c8] ;  /* 0x0001720000067ab9 */ /* 0x000fe20000000a00 */
[----:B------:R-:W-:Y:S02]  /*0e90*/  UIADD3 UR4, UR4, 0xff, URZ ;  /* 0x000000ff04047890 */ /* 0x000fe4000fffe03f */
[----:B------:R-:W-:Y:S02]  /*0ea0*/  USHF.L.U64.HI UR40, UR6, 0x7, UR7 ;  /* 0x0000000706287899 */ /* 0x000fe40008010207 */
[----:B------:R-:W-:Y:S02]  /*0eb0*/  USHF.R.S32.HI UR5, URZ, 0x1f, UR4 ;  /* 0x0000001f3f057899 */ /* 0x000fe40008011404 */
[----:B------:R-:W-:Y:S02]  /*0ec0*/  USHF.L.U32 UR41, UR6, 0x7, URZ ;  /* 0x0000000706297899 */ /* 0x000fe4000800063f */
[----:B------:R-:W-:Y:S01]  /*0ed0*/  ULEA.HI UR5, UR5, UR4, URZ, 0x8 ;  /* 0x0000000405057291 */ /* 0x000fe2000f8f403f */
[----:B------:R-:W-:Y:S01]  /*0ee0*/  UMOV UR38, URZ ;  /* 0x0000003f00267c82 */ /* 0x000fe20008000000 */
[----:B------:R-:W-:-:S02]  /*0ef0*/  UMOV UR39, URZ ;  /* 0x0000003f00277c82 */ /* 0x000fc40008000000 */
[----:B------:R-:W-:-:S12]  /*0f00*/  USHF.R.S32.HI UR42, URZ, 0x8, UR5 ;  /* 0x000000083f2a7899 */ /* 0x000fd80008011405 */
.L_x_38:
[----:B------:R-:W-:Y:S01]  /*0f10*/  LOP3.LUT R0, R18, 0x80, RZ, 0xc0, !PT ;  /* 0x0000008012007812 */ /* 0x000fe200078ec0ff */
[----:B------:R-:W2:Y:S01]  /*0f20*/  S2UR UR7, SR_CgaCtaId ;  /* 0x00000000000779c3 */ /* 0x000ea20000008800 */
[----:B------:R-:W-:Y:S02]  /*0f30*/  UMOV UR6, 0x400 ;  /* 0x0000040000067882 */ /* 0x000fe40000000000 */
[----:B------:R-:W-:-:S06]  /*0f40*/  SHF.R.U32.HI R0, RZ, 0x7, R0 ;  /* 0x00000007ff007819 */ /* 0x000fcc0000011600 */
[----:B------:R-:W3:Y:S01]  /*0f50*/  SHFL.IDX PT, R0, R0, RZ, 0x1f ;  /* 0x00001fff00007589 */ /* 0x000ee200000e0000 */
[----:B--2---:R-:W-:Y:S01]  /*0f60*/  ULEA UR6, UR7, UR6, 0x18 ;  /* 0x0000000607067291 */ /* 0x004fe2000f8ec03f */
[----:B---3--:R-:W-:-:S13]  /*0f70*/  R2UR UR4, R0 ;  /* 0x00000000000472ca */ /* 0x008fda00000e0000 */
[----:B------:R-:W-:-:S04]  /*0f80*/  ULEA.HI UR5, UR4, UR4, URZ, 0x1 ;  /* 0x0000000404057291 */ /* 0x000fc8000f8f083f */
[----:B------:R-:W-:-:S04]  /*0f90*/  ULOP3.LUT UR5, UR5, 0x7fffe, URZ, 0xc0, !UPT ;  /* 0x0007fffe05057892 */ /* 0x000fc8000f8ec03f */
[----:B------:R-:W-:-:S03]  /*0fa0*/  UIADD3 UR5, UR4, -UR5, URZ ;  /* 0x8000000504057290 */ /* 0x000fc6000fffe03f */
[----:B------:R-:W-:Y:S01]  /*0fb0*/  ULDC UR4, c[0x0][0x28c] ;  /* 0x0000a30000047ab9 */ /* 0x000fe20000000800 */
[----:B------:R-:W-:Y:S01]  /*0fc0*/  ULEA UR5, UR5, UR6, 0xd ;  /* 0x0000000605057291 */ /* 0x000fe2000f8e683f */
[----:B------:R-:W-:-:S03]  /*0fd0*/  ISETP.LT.AND P0, PT, RZ, UR4, PT ;  /* 0x00000004ff007c0c */ /* 0x000fc6000bf01270 */
[----:B------:R-:W-:-:S04]  /*0fe0*/  UIADD3 UR5, UR5, 0x100, URZ ;  /* 0x0000010005057890 */ /* 0x000fc8000fffe03f */
[----:B------:R-:W-:-:S04]  /*0ff0*/  USHF.R.U32.HI UR5, URZ, 0x4, UR5 ;  /* 0x000000043f057899 */ /* 0x000fc80008011605 */
[----:B------:R-:W-:Y:S02]  /*1000*/  ULOP3.LUT UR43, UR5, 0x3fff, URZ, 0xc0, !UPT ;  /* 0x00003fff052b7892 */ /* 0x000fe4000f8ec03f */
[----:B-1----:R-:W-:Y:S10]  /*1010*/  @P0 BRA `(.L_x_13) ;  /* 0x0000000000400947 */ /* 0x002ff40003800000 */
[----:B------:R-:W-:Y:S01]  /*1020*/  MOV R0, 0x0 ;  /* 0x0000000000007802 */ /* 0x000fe20000000f00 */
[----:B------:R-:W-:Y:S01]  /*1030*/  ULDC.64 UR4, c[0x4][0x68] ;  /* 0x01001a0000047ab9 */ /* 0x000fe20000000a00 */
[----:B------:R-:W-:Y:S01]  /*1040*/  ULDC.64 UR6, c[0x4][0x8] ;  /* 0x0100020000067ab9 */ /* 0x000fe20000000a00 */
[----:B01----:R-:W-:Y:S01]  /*1050*/  IMAD.U32 R4, RZ, RZ, UR4 ;  /* 0x00000004ff047e24 */ /* 0x003fe2000f8e00ff */
[----:B------:R0:W1:Y:S01]  /*1060*/  LDC.64 R14, c[0x4][R0] ;  /* 0x01000000000e7b82 */ /* 0x0000620000000a00 */
[----:B------:R-:W-:Y:S01]  /*1070*/  IMAD.U32 R5, RZ, RZ, UR5 ;  /* 0x00000005ff057e24 */ /* 0x000fe2000f8e00ff */
[----:B------:R-:W-:Y:S01]  /*1080*/  ULDC.64 UR4, c[0x4][0x70] ;  /* 0x01001c0000047ab9 */ /* 0x000fe20000000a00 */
[----:B------:R-:W-:Y:S02]  /*1090*/  IMAD.U32 R10, RZ, RZ, UR6 ;  /* 0x00000006ff0a7e24 */ /* 0x000fe4000f8e00ff */
[----:B------:R-:W-:Y:S02]  /*10a0*/  IMAD.U32 R6, RZ, RZ, UR4 ;  /* 0x00000004ff067e24 */ /* 0x000fe4000f8e00ff */
[----:B------:R-:W-:-:S02]  /*10b0*/  IMAD.U32 R7, RZ, RZ, UR5 ;  /* 0x00000005ff077e24 */ /* 0x000fc4000f8e00ff */
[----:B------:R-:W-:Y:S02]  /*10c0*/  IMAD.U32 R11, RZ, RZ, UR7 ;  /* 0x00000007ff0b7e24 */ /* 0x000fe4000f8e00ff */
[----:B------:R-:W-:Y:S02]  /*10d0*/  IMAD.MOV.U32 R8, RZ, RZ, 0x1e1 ;  /* 0x000001e1ff087424 */ /* 0x000fe400078e00ff */
[----:B------:R-:W-:Y:S02]  /*10e0*/  IMAD.MOV.U32 R12, RZ, RZ, 0x1 ;  /* 0x00000001ff0c7424 */ /* 0x000fe400078e00ff */
[----:B0-----:R-:W-:-:S07]  /*10f0*/  IMAD.MOV.U32 R13, RZ, RZ, RZ ;  /* 0x000000ffff0d7224 */ /* 0x001fce00078e00ff */
[----:B------:R-:W-:-:S07]  /*1100*/  LEPC R20, `(.L_x_13) ;  /* 0x000000001014794e */ /* 0x000fce0000000000 */
[----:B-1---5:R-:W-:Y:S05]  /*1110*/  CALL.ABS.NOINC R14 ;  /* 0x000000000e007343 */ /* 0x022fea0003c00000 */
.L_x_13:
[----:B------:R-:W-:-:S04]  /*1120*/  LOP3.LUT R0, R19, 0x1, RZ, 0xfc, !PT ;  /* 0x0000000113007812 */ /* 0x000fc800078efcff */
[----:B------:R-:W-:-:S13]  /*1130*/  ISETP.NE.AND P0, PT, R0, 0x3, PT ;  /* 0x000000030000780c */ /* 0x000fda0003f05270 */
[----:B------:R-:W-:Y:S05]  /*1140*/  @!P0 BRA `(.L_x_14) ;  /* 0x0000000000048947 */ /* 0x000fea0003800000 */
[----:B------:R-:W-:Y:S01]  /*1150*/  BPT.TRAP 0x1 ;  /* 0x000000040000795c */ /* 0x000fe20000300000 */
.L_x_14:
[----:B------:R-:W2:Y:S01]  /*1160*/  S2UR UR5, SR_CgaCtaId ;  /* 0x00000000000579c3 */ /* 0x000ea20000008800 */
[----:B------:R-:W-:Y:S01]  /*1170*/  UMOV UR4, 0x400 ;  /* 0x0000040000047882 */ /* 0x000fe20000000000 */
[----:B------:R-:W-:Y:S02]  /*1180*/  IMAD.U32 R0, RZ, RZ, UR38 ;  /* 0x00000026ff007e24 */ /* 0x000fe4000f8e00ff */
[----:B------:R-:W-:-:S03]  /*1190*/  IMAD.U32 R3, RZ, RZ, UR39 ;  /* 0x00000027ff037e24 */ /* 0x000fc6000f8e00ff */
[----:B------:R-:W-:Y:S01]  /*11a0*/  SHF.L.U32 R0, R0, 0x1f, RZ ;  /* 0x0000001f00007819 */ /* 0x000fe200000006ff */
[----:B--2---:R-:W-:-:S06]  /*11b0*/  ULEA UR4, UR5, UR4, 0x18 ;  /* 0x0000000405047291 */ /* 0x004fcc000f8ec03f */
[----:B------:R-:W-:-:S04]  /*11c0*/  IMAD.U32 R6, RZ, RZ, UR4 ;  /* 0x00000004ff067e24 */ /* 0x000fc8000f8e00ff */
[----:B------:R-:W-:-:S04]  /*11d0*/  IMAD R3, R3, 0x8, R6 ;  /* 0x0000000803037824 */ /* 0x000fc800078e0206 */
[----:B------:R2:W3:Y:S01]  /*11e0*/  SYNCS.PHASECHK.TRANS64.TRYWAIT P1, [R3+URZ], R0 ;  /* 0x00000000030075a7 */ /* 0x0004e2000802017f */
[----:B------:R-:W-:Y:S05]  /*11f0*/  @!P0 BRA `(.L_x_15) ;  /* 0x0000000000048947 */ /* 0x000fea0003800000 */
[----:B------:R-:W-:Y:S01]  /*1200*/  BPT.TRAP 0x1 ;  /* 0x000000040000795c */ /* 0x000fe20000300000 */
.L_x_15:
[----:B---3--:R-:W-:Y:S05]  /*1210*/  @P1 BRA `(.L_x_16) ;  /* 0x0000000000081947 */ /* 0x008fea0003800000 */
[----:B------:R-:W3:Y:S02]  /*1220*/  SYNCS.PHASECHK.TRANS64.TRYWAIT P1, [R3+URZ], R0 ;  /* 0x00000000030075a7 */ /* 0x000ee4000802017f */
[----:B---3--:R-:W-:Y:S05]  /*1230*/  @!P1 BRA `(.L_x_17) ;  /* 0x0000004c00d09947 */ /* 0x008fea0003800000 */
.L_x_16:
[----:B------:R-:W-:-:S04]  /*1240*/  UISETP.LT.AND UP0, UPT, UR42, 0x1, UPT ;  /* 0x000000012a00788c */ /* 0x000fc8000bf01270 */
[----:B------:R-:W-:-:S06]  /*1250*/  USEL UR4, UR42, 0x1, UP0 ;  /* 0x000000012a047887 */ /* 0x000fcc0008000000 */
[----:B--23--:R-:W-:Y:S01]  /*1260*/  IMAD.U32 R0, RZ, RZ, UR4 ;  /* 0x00000004ff007e24 */ /* 0x00cfe2000f8e00ff */
[----:B------:R-:W-:Y:S05]  /*1270*/  WARPSYNC.ALL ;  /* 0x0000000000007948 */ /* 0x000fea0003800000 */
[----:B------:R-:W-:-:S04]  /*1280*/  IADD3 R0, -R0, UR42, RZ ;  /* 0x0000002a00007c10 */ /* 0x000fc8000fffe1ff */
[----:B------:R-:W-:Y:S02]  /*1290*/  ISETP.GE.AND P1, PT, R0, 0x1, PT ;  /* 0x000000010000780c */ /* 0x000fe40003f26270 */
[----:B------:R-:W-:Y:S01]  /*12a0*/  R2UR UR4, R6 ;  /* 0x00000000060472ca */ /* 0x000fe200000e0000 */
[----:B------:R-:W-:Y:S01]  /*12b0*/  WARPGROUP.ARRIVE ;  /* 0x00000000000079c5 */ /* 0x000fe20000000000 */
[----:B------:R-:W-:Y:S01]  /*12c0*/  UMOV UR9, 0x40000040 ;  /* 0x4000004000097882 */ /* 0x000fe20000000000 */
[----:B------:R-:W-:Y:S01]  /*12d0*/  UMOV UR11, 0x40000040 ;  /* 0x40000040000b7882 */ /* 0x000fe20000000000 */
[----:B------:R-:W-:Y:S01]  /*12e0*/  UMOV UR13, 0x40000040 ;  /* 0x40000040000d7882 */ /* 0x000fe20000000000 */
[----:B------:R-:W-:-:S08]  /*12f0*/  UMOV UR15, UR11 ;  /* 0x0000000b000f7c82 */ /* 0x000fd00008000000 */
[----:B------:R-:W-:-:S04]  /*1300*/  UIADD3 UR4, UR4, 0x30100, URZ ;  /* 0x0003010004047890 */ /* 0x000fc8000fffe03f */
[----:B------:R-:W-:-:S04]  /*1310*/  USHF.R.U32.HI UR4, URZ, 0x4, UR4 ;  /* 0x000000043f047899 */ /* 0x000fc80008011604 */
[----:B------:R-:W-:Y:S02]  /*1320*/  ULOP3.LUT UR5, UR4, 0x3fff, URZ, 0xc0, !UPT ;  /* 0x00003fff04057892 */ /* 0x000fe4000f8ec03f */
[----:B------:R-:W-:Y:S02]  /*1330*/  ULOP3.LUT UR4, UR43, 0x10000, URZ, 0xfc, !UPT ;  /* 0x000100002b047892 */ /* 0x000fe4000f8efc3f */
[----:B------:R-:W-:Y:S02]  /*1340*/  ULOP3.LUT UR5, UR5, 0x10000, URZ, 0xfc, !UPT ;  /* 0x0001000005057892 */ /* 0x000fe4000f8efc3f */
[----:B------:R-:W-:Y:S02]  /*1350*/  UIMAD UR8, UR39, 0x1800, UR4 ;  /* 0x00001800270878a4 */ /* 0x000fe4000f8e0204 */
[----:B------:R-:W-:Y:S02]  /*1360*/  ULEA UR6, UR39, UR5, 0x8 ;  /* 0x0000000527067291 */ /* 0x000fe4000f8e403f */
[----:B------:R-:W-:-:S02]  /*1370*/  UIADD3 UR12, UR8, 0x400, URZ ;  /* 0x00000400080c7890 */ /* 0x000fc4000fffe03f */
[----:B------:R-:W-:-:S03]  /*1380*/  UIADD3 UR7, UR8, 0x800, URZ ;  /* 0x0000080008077890 */ /* 0x000fc6000fffe03f */
[----:B------:R-:W-:Y:S02]  /*1390*/  UMOV UR10, UR6 ;  /* 0x00000006000a7c82 */ /* 0x000fe40008000000 */
[----:B------:R-:W-:Y:S01]  /*13a0*/  IGMMA.64x16x32.S8.S8 R40, gdesc[UR8], RZ, !UPT, gsb0 ;  /* 0x00600000082879f1 */ /* 0x000fe2000c0410ff */
[----:B------:R-:W-:Y:S01]  /*13b0*/  UMOV UR14, UR10 ;  /* 0x0000000a000e7c82 */ /* 0x000fe20008000000 */
[----:B------:R-:W-:Y:S01]  /*13c0*/  UIADD3 UR9, UR8, 0x802, URZ ;  /* 0x0000080208097890 */ /* 0x000fe2000fffe03f */
[----:B------:R-:W-:Y:S02]  /*13d0*/  WARPGROUP.DEPBAR.LE gsb0, 0x0 ;  /* 0x00008000000079c5 */ /* 0x000fe40000010000 */
[----:B------:R-:W-:-:S06]  /*13e0*/  WARPGROUP.ARRIVE ;  /* 0x00000000000079c5 */ /* 0x000fcc0000000000 */
[----:B------:R-:W-:Y:S01]  /*13f0*/  IGMMA.64x16x32.S8.S8 R32, gdesc[UR12], RZ, !UPT, gsb0 ;  /* 0x006000000c2079f1 */ /* 0x000fe2000c0410ff */
[----:B------:R-:W-:Y:S01]  /*1400*/  UMOV UR14, UR10 ;  /* 0x0000000a000e7c82 */ /* 0x000fe20008000000 */
[----:B------:R-:W-:Y:S01]  /*1410*/  UMOV UR15, UR11 ;  /* 0x0000000b000f7c82 */ /* 0x000fe20008000000 */
[----:B------:R-:W-:Y:S01]  /*1420*/  UMOV UR12, UR7 ;  /* 0x00000007000c7c82 */ /* 0x000fe20008000000 */
[----:B------:R-:W-:Y:S01]  /*1430*/  UMOV UR13, 0x40000040 ;  /* 0x40000040000d7882 */ /* 0x000fe20000000000 */
[----:B------:R-:W-:Y:S02]  /*1440*/  UIADD3 UR7, UR8, 0x402, URZ ;  /* 0x0000040208077890 */ /* 0x000fe4000fffe03f */
[----:B------:R-:W-:Y:S01]  /*1450*/  UIADD3 UR10, UR6, 0x86, URZ ;  /* 0x00000086060a7890 */ /* 0x000fe2000fffe03f */
[----:B------:R-:W-:Y:S01]  /*1460*/  UMOV UR11, 0x40000040 ;  /* 0x40000040000b7882 */ /* 0x000fe20000000000 */
[----:B------:R-:W-:Y:S02]  /*1470*/  WARPGROUP.DEPBAR.LE gsb0, 0x0 ;  /* 0x00008000000079c5 */ /* 0x000fe40000010000 */
[----:B------:R-:W-:-:S06]  /*1480*/  WARPGROUP.ARRIVE ;  /* 0x00000000000079c5 */ /* 0x000fcc0000000000 */
[----:B------:R-:W-:Y:S01]  /*1490*/  IGMMA.64x16x32.S8.S8 R24, gdesc[UR12], RZ, !UPT, gsb0 ;  /* 0x006000000c1879f1 */ /* 0x000fe2000c0410ff */
[----:B------:R-:W-:Y:S02]  /*14a0*/  UIADD3 UR12, UR8, 0x2, URZ ;  /* 0x00000002080c7890 */ /* 0x000fe4000fffe03f */
[----:B------:R-:W-:Y:S01]  /*14b0*/  UIADD3 UR14, UR6, 0x2, URZ ;  /* 0x00000002060e7890 */ /* 0x000fe2000fffe03f */
[----:B------:R-:W-:Y:S01]  /*14c0*/  UMOV UR13, 0x40000040 ;  /* 0x40000040000d7882 */ /* 0x000fe20000000000 */
[----:B------:R-:W-:Y:S01]  /*14d0*/  UMOV UR15, 0x40000040 ;  /* 0x40000040000f7882 */ /* 0x000fe20000000000 */
[----:B------:R-:W-:Y:S02]  /*14e0*/  WARPGROUP.DEPBAR.LE gsb0, 0x0 ;  /* 0x00008000000079c5 */ /* 0x000fe40000010000 */
[----:B------:R-:W-:-:S06]  /*14f0*/  WARPGROUP.ARRIVE ;  /* 0x00000000000079c5 */ /* 0x000fcc0000000000 */
[----:B------:R-:W-:Y:S01]  /*1500*/  IGMMA.64x16x32.S8.S8 R40, gdesc[UR12], R40, gsb0 ;  /* 0x006000000c2879f1 */ /* 0x000fe20008041028 */
[----:B------:R-:W-:Y:S01]  /*1510*/  UMOV UR12, UR7 ;  /* 0x00000007000c7c82 */ /* 0x000fe20008000000 */
[----:B------:R-:W-:Y:S01]  /*1520*/  UMOV UR13, 0x40000040 ;  /* 0x40000040000d7882 */ /* 0x000fe20000000000 */
[----:B------:R-:W-:Y:S01]  /*1530*/  UIADD3 UR7, UR8, 0x404, URZ ;  /* 0x0000040408077890 */ /* 0x000fe2000fffe03f */
        /* <DEDUP_REMOVED lines=101> */
[----:B------:R-:W-:Y:S01]  /*1b90*/  UMOV UR9, 0x40000040 ;  /* 0x4000004000097882 */ /* 0x000fe20000000000 */
[----:B------:R-:W-:Y:S02]  /*1ba0*/  WARPGROUP.DEPBAR.LE gsb0, 0x0 ;  /* 0x00008000000079c5 */ /* 0x000fe40000010000 */
[----:B------:R-:W-:-:S06]  /*1bb0*/  WARPGROUP.ARRIVE ;  /* 0x00000000000079c5 */ /* 0x000fcc0000000000 */
[----:B------:R-:W-:Y:S01]  /*1bc0*/  IGMMA.64x16x32.S8.S8 R24, gdesc[UR12], R24, gsb0 ;  /* 0x006000000c1879f1 */ /* 0x000fe20008041018 */
[----:B------:R-:W-:-:S03]  /*1bd0*/  UIADD3 UR12, UR8, 0x1406, URZ ;  /* 0x00001406080c7890 */ /* 0x000fc6000fffe03f */
[----:B------:R-:W-:Y:S01]  /*1be0*/  UMOV UR8, UR7 ;  /* 0x0000000700087c82 */ /* 0x000fe20008000000 */
[----:B------:R-:W-:Y:S02]  /*1bf0*/  WARPGROUP.DEPBAR.LE gsb0, 0x0 ;  /* 0x00008000000079c5 */ /* 0x000fe40000010000 */
[----:B------:R-:W-:-:S06]  /*1c00*/  WARPGROUP.ARRIVE ;  /* 0x00000000000079c5 */ /* 0x000fcc0000000000 */
[----:B------:R-:W-:Y:S01]  /*1c10*/  IGMMA.64x16x32.S8.S8 R40, gdesc[UR8], R40, gsb0 ;  /* 0x00600000082879f1 */ /* 0x000fe20008041028 */
[----:B------:R-:W-:Y:S01]  /*1c20*/  UMOV UR8, UR6 ;  /* 0x0000000600087c82 */ /* 0x000fe20008000000 */
[----:B------:R-:W-:Y:S01]  /*1c30*/  UMOV UR9, 0x40000040 ;  /* 0x4000004000097882 */ /* 0x000fe20000000000 */
[----:B------:R-:W-:Y:S02]  /*1c40*/  WARPGROUP.DEPBAR.LE gsb0, 0x0 ;  /* 0x00008000000079c5 */ /* 0x000fe40000010000 */
[----:B------:R-:W-:-:S06]  /*1c50*/  WARPGROUP.ARRIVE ;  /* 0x00000000000079c5 */ /* 0x000fcc0000000000 */
[----:B------:R-:W-:Y:S01]  /*1c60*/  IGMMA.64x16x32.S8.S8 R32, gdesc[UR8], R32, gsb0 ;  /* 0x00600000082079f1 */ /* 0x000fe20008041020 */
[----:B------:R-:W-:Y:S01]  /*1c70*/  UMOV UR8, UR12 ;  /* 0x0000000c00087c82 */ /* 0x000fe20008000000 */
[----:B------:R-:W-:Y:S01]  /*1c80*/  UMOV UR9, 0x40000040 ;  /* 0x4000004000097882 */ /* 0x000fe20000000000 */
[----:B------:R-:W-:Y:S02]  /*1c90*/  WARPGROUP.DEPBAR.LE gsb0, 0x0 ;  /* 0x00008000000079c5 */ /* 0x000fe40000010000 */
[----:B------:R-:W-:-:S06]  /*1ca0*/  WARPGROUP.ARRIVE ;  /* 0x00000000000079c5 */ /* 0x000fcc0000000000 */
[----:B------:R-:W-:Y:S03]  /*1cb0*/  IGMMA.64x16x32.S8.S8 R24, gdesc[UR8], R24, gsb0 ;  /* 0x00600000081879f1 */ /* 0x000fe60008041018 */
[----:B------:R-:W-:Y:S02]  /*1cc0*/  WARPGROUP.DEPBAR.LE gsb0, 0x0 ;  /* 0x00008000000079c5 */ /* 0x000fe40000010000 */
[----:B------:R-:W-:Y:S05]  /*1cd0*/  @!P1 BRA `(.L_x_18) ;  /* 0x0000000c00189947 */ /* 0x000fea0003800000 */
[----:B------:R-:W-:Y:S02]  /*1ce0*/  UIADD3 UR6, UR39, 0x1, URZ ;  /* 0x0000000127067890 */ /* 0x000fe4000fffe03f */
[----:B------:R-:W-:Y:S02]  /*1cf0*/  IMAD.U32 R3, RZ, RZ, UR39 ;  /* 0x00000027ff037e24 */ /* 0x000fe4000f8e00ff */
[----:B------:R-:W-:-:S04]  /*1d00*/  UISETP.NE.AND UP0, UPT, UR6, 0x2, UPT ;  /* 0x000000020600788c */ /* 0x000fc8000bf05270 */
[----:B------:R-:W-:Y:S02]  /*1d10*/  USEL UR7, URZ, 0x1, UP0 ;  /* 0x000000013f077887 */ /* 0x000fe40008000000 */
[----:B------:R-:W-:Y:S02]  /*1d20*/  USEL UR6, UR6, URZ, UP0 ;  /* 0x0000003f06067287 */ /* 0x000fe40008000000 */
[----:B------:R-:W-:-:S06]  /*1d30*/  ULOP3.LUT UR7, UR38, UR7, URZ, 0x3c, !UPT ;  /* 0x0000000726077292 */ /* 0x000fcc000f8e3c3f */
[----:B------:R-:W-:-:S07]  /*1d40*/  IMAD.U32 R7, RZ, RZ, UR7 ;  /* 0x00000007ff077e24 */ /* 0x000fce000f8e00ff */
.L_x_25:
[----:B------:R-:W-:Y:S05]  /*1d50*/  @!P0 BRA `(.L_x_19) ;  /* 0x0000000000048947 */ /* 0x000fea0003800000 */
[----:B------:R-:W-:Y:S01]  /*1d60*/  BPT.TRAP 0x1 ;  /* 0x000000040000795c */ /* 0x000fe20000300000 */
.L_x_19:
[----:B------:R-:W2:Y:S01]  /*1d70*/  S2UR UR8, SR_CgaCtaId ;  /* 0x00000000000879c3 */ /* 0x000ea20000008800 */
[----:B------:R-:W-:Y:S01]  /*1d80*/  UMOV UR7, 0x400 ;  /* 0x0000040000077882 */ /* 0x000fe20000000000 */
[----:B01----:R-:W-:Y:S01]  /*1d90*/  IMAD.U32 R5, RZ, RZ, UR6 ;  /* 0x00000006ff057e24 */ /* 0x003fe2000f8e00ff */
[----:B------:R-:W-:Y:S01]  /*1da0*/  SHF.L.U32 R4, R7, 0x1f, RZ ;  /* 0x0000001f07047819 */ /* 0x000fe200000006ff */
[----:B--2---:R-:W-:-:S06]  /*1db0*/  ULEA UR7, UR8, UR7, 0x18 ;  /* 0x0000000708077291 */ /* 0x004fcc000f8ec03f */
[----:B------:R-:W-:-:S04]  /*1dc0*/  IMAD.U32 R6, RZ, RZ, UR7 ;  /* 0x00000007ff067e24 */ /* 0x000fc8000f8e00ff */
[----:B------:R-:W-:-:S04]  /*1dd0*/  IMAD R5, R5, 0x8, R6 ;  /* 0x0000000805057824 */ /* 0x000fc800078e0206 */
[----:B------:R0:W1:Y:S01]  /*1de0*/  SYNCS.PHASECHK.TRANS64.TRYWAIT P1, [R5+URZ], R4 ;  /* 0x00000004050075a7 */ /* 0x000062000802017f */
[----:B------:R-:W-:Y:S05]  /*1df0*/  @!P0 BRA `(.L_x_20) ;  /* 0x0000000000048947 */ /* 0x000fea0003800000 */
[----:B------:R-:W-:Y:S01]  /*1e00*/  BPT.TRAP 0x1 ;  /* 0x000000040000795c */ /* 0x000fe20000300000 */
.L_x_20:
[----:B-1----:R-:W-:Y:S05]  /*1e10*/  @P1 BRA `(.L_x_21) ;  /* 0x0000000000081947 */ /* 0x002fea0003800000 */
[----:B------:R-:W1:Y:S02]  /*1e20*/  SYNCS.PHASECHK.TRANS64.TRYWAIT P1, [R5+URZ], R4 ;  /* 0x00000004050075a7 */ /* 0x000e64000802017f */
[----:B-1----:R-:W-:Y:S05]  /*1e30*/  @!P1 BRA `(.L_x_22) ;  /* 0x0000004000e49947 */ /* 0x002fea0003800000 */
.L_x_21:
[----:B------:R-:W-:Y:S01]  /*1e40*/  ULEA UR10, UR6, UR5, 0x8 ;  /* 0x00000005060a7291 */ /* 0x000fe2000f8e403f */
[----:B------:R-:W-:Y:S01]  /*1e50*/  WARPGROUP.ARRIVE ;  /* 0x00000000000079c5 */ /* 0x000fe20000000000 */
[----:B------:R-:W-:Y:S01]  /*1e60*/  UIMAD UR8, UR6, 0x1800, UR4 ;  /* 0x00001800060878a4 */ /* 0x000fe2000f8e0204 */
[----:B------:R-:W-:Y:S01]  /*1e70*/  UMOV UR11, 0x40000040 ;  /* 0x40000040000b7882 */ /* 0x000fe20000000000 */
[----:B------:R-:W-:Y:S02]  /*1e80*/  UMOV UR9, 0x40000040 ;  /* 0x4000004000097882 */ /* 0x000fe40000000000 */
[----:B------:R-:W-:Y:S01]  /*1e90*/  UIADD3 UR12, UR8, 0x400, URZ ;  /* 0x00000400080c7890 */ /* 0x000fe2000fffe03f */
[----:B------:R-:W-:Y:S01]  /*1ea0*/  UMOV UR14, UR10 ;  /* 0x0000000a000e7c82 */ /* 0x000fe20008000000 */
[----:B------:R-:W-:Y:S01]  /*1eb0*/  UMOV UR15, UR11 ;  /* 0x0000000b000f7c82 */ /* 0x000fe20008000000 */
[----:B------:R-:W-:Y:S02]  /*1ec0*/  UMOV UR13, 0x40000040 ;  /* 0x40000040000d7882 */ /* 0x000fe40000000000 */
[----:B------:R-:W-:Y:S01]  /*1ed0*/  IGMMA.64x16x32.S8.S8 R40, gdesc[UR8], R40, gsb0 ;  /* 0x00600000082879f1 */ /* 0x000fe20008041028 */
[----:B------:R-:W-:-:S02]  /*1ee0*/  UIADD3 UR7, UR8, 0x800, URZ ;  /* 0x0000080008077890 */ /* 0x000fc4000fffe03f */
[----:B------:R-:W-:Y:S01]  /*1ef0*/  UIADD3 UR9, UR8, 0x802, URZ ;  /* 0x0000080208097890 */ /* 0x000fe2000fffe03f */
[----:B------:R-:W-:Y:S02]  /*1f00*/  WARPGROUP.DEPBAR.LE gsb0, 0x0 ;  /* 0x00008000000079c5 */ /* 0x000fe40000010000 */
[----:B------:R-:W-:-:S06]  /*1f10*/  WARPGROUP.ARRIVE ;  /* 0x00000000000079c5 */ /* 0x000fcc0000000000 */
[----:B------:R-:W-:Y:S01]  /*1f20*/  IGMMA.64x16x32.S8.S8 R32, gdesc[UR12], R32, gsb0 ;  /* 0x006000000c2079f1 */ /* 0x000fe20008041020 */
[----:B------:R-:W-:Y:S01]  /*1f30*/  UMOV UR14, UR10 ;  /* 0x0000000a000e7c82 */ /* 0x000fe20008000000 */
[----:B------:R-:W-:Y:S01]  /*1f40*/  UMOV UR15, UR11 ;  /* 0x0000000b000f7c82 */ /* 0x000fe20008000000 */
[----:B------:R-:W-:Y:S01]  /*1f50*/  UMOV UR12, UR7 ;  /* 0x00000007000c7c82 */ /* 0x000fe20008000000 */
[----:B------:R-:W-:Y:S01]  /*1f60*/  UMOV UR13, 0x40000040 ;  /* 0x40000040000d7882 */ /* 0x000fe20000000000 */
[----:B------:R-:W-:Y:S01]  /*1f70*/  UIADD3 UR7, UR8, 0x402, URZ ;  /* 0x0000040208077890 */ /* 0x000fe2000fffe03f */
[----:B------:R-:W-:Y:S01]  /*1f80*/  UMOV UR11, 0x40000040 ;  /* 0x40000040000b7882 */ /* 0x000fe20000000000 */
        /* <DEDUP_REMOVED lines=118> */
[----:B------:R-:W-:Y:S02]  /*26f0*/  UIADD3 UR12, UR8, 0x1006, URZ ;  /* 0x00001006080c7890 */ /* 0x000fe4000fffe03f */
        /* <DEDUP_REMOVED lines=17> */
[----:B------:R-:W-:Y:S01]  /*2810*/  BPT.TRAP 0x1 ;  /* 0x000000040000795c */ /* 0x000fe20000300000 */
.L_x_23:
[----:B01----:R-:W-:Y:S01]  /*2820*/  IMAD R4, R3, 0x8, R6 ;  /* 0x0000000803047824 */ /* 0x003fe200078e0206 */
[----:B------:R-:W-:-:S03]  /*2830*/  ISETP.GT.U32.AND P1, PT, R19, 0x1, PT ;  /* 0x000000011300780c */ /* 0x000fc60003f24070 */
[----:B------:R-:W-:-:S05]  /*2840*/  VIADD R4, R4, 0x10 ;  /* 0x0000001004047836 */ /* 0x000fca0000000000 */
[----:B------:R-:W-:-:S04]  /*2850*/  PRMT R4, RZ, 0x654, R4 ;  /* 0x00000654ff047816 */ /* 0x000fc80000000004 */
[----:B------:R0:W-:Y:S01]  /*2860*/  SYNCS.ARRIVE.TRANS64.RED.A1T0 RZ, [R4+URZ], RZ ;  /* 0x000000ff04ff79a7 */ /* 0x0001e2000810043f */
[----:B------:R-:W-:Y:S05]  /*2870*/  @P1 BRA `(.L_x_24) ;  /* 0x0000000000041947 */ /* 0x000fea0003800000 */
[----:B------:R-:W-:Y:S01]  /*2880*/  BPT.TRAP 0x1 ;  /* 0x000000040000795c */ /* 0x000fe20000300000 */
.L_x_24:
[----:B------:R-:W-:Y:S01]  /*2890*/  UIADD3 UR6, UR6, 0x1, URZ ;  /* 0x0000000106067890 */ /* 0x000fe2000fffe03f */
[C---:B------:R-:W-:Y:S01]  /*28a0*/  ISETP.GT.AND P2, PT, R0.reuse, 0x1, PT ;  /* 0x000000010000780c */ /* 0x040fe20003f44270 */
[----:B------:R-:W-:Y:S02]  /*28b0*/  VIADD R3, R3, 0x1 ;  /* 0x0000000103037836 */ /* 0x000fe40000000000 */
[----:B------:R-:W-:Y:S01]  /*28c0*/  UISETP.NE.AND UP0, UPT, UR6, 0x2, UPT ;  /* 0x000000020600788c */ /* 0x000fe2000bf05270 */
[----:B------:R-:W-:Y:S02]  /*28d0*/  VIADD R0, R0, 0xffffffff ;  /* 0xffffffff00007836 */ /* 0x000fe40000000000 */
[C---:B------:R-:W-:Y:S01]  /*28e0*/  ISETP.NE.AND P1, PT, R3.reuse, 0x2, PT ;  /* 0x000000020300780c */ /* 0x040fe20003f25270 */
[----:B------:R-:W-:Y:S02]  /*28f0*/  USEL UR7, URZ, 0x1, UP0 ;  /* 0x000000013f077887 */ /* 0x000fe40008000000 */
[----:B------:R-:W-:Y:S01]  /*2900*/  USEL UR6, UR6, URZ, UP0 ;  /* 0x0000003f06067287 */ /* 0x000fe20008000000 */
[----:B------:R-:W-:-:S03]  /*2910*/  SEL R3, R3, RZ, P1 ;  /* 0x000000ff03037207 */ /* 0x000fc60000800000 */
[----:B------:R-:W-:Y:S01]  /*2920*/  LOP3.LUT R7, R7, UR7, RZ, 0x3c, !PT ;  /* 0x0000000707077c12 */ /* 0x000fe2000f8e3cff */
[----:B------:R-:W-:Y:S07]  /*2930*/  @P2 BRA `(.L_x_25) ;  /* 0xfffffff400042947 */ /* 0x000fee000383ffff */
.L_x_18:
[----:B------:R-:W2:Y:S02]  /*2940*/  LDC R0, c[0x0][0x28c] ;  /* 0x0000a300ff007b82 */ /* 0x000ea40000000800 */
[----:B--2---:R-:W-:-:S13]  /*2950*/  ISETP.GE.AND P1, PT, R0, 0x1, PT ;  /* 0x000000010000780c */ /* 0x004fda0003f26270 */
[----:B------:R-:W-:Y:S05]  /*2960*/  @!P1 BRA `(.L_x_26) ;  /* 0x0000000000389947 */ /* 0x000fea0003800000 */
[----:B------:R-:W-:Y:S05]  /*2970*/  @!P0 BRA `(.L_x_27) ;  /* 0x0000000000048947 */ /* 0x000fea0003800000 */
[----:B------:R-:W-:Y:S01]  /*2980*/  BPT.TRAP 0x1 ;  /* 0x000000040000795c */ /* 0x000fe20000300000 */
.L_x_27:
[----:B------:R-:W-:Y:S01]  /*2990*/  UISETP.LT.AND UP0, UPT, UR42, 0x1, UPT ;  /* 0x000000012a00788c */ /* 0x000fe2000bf01270 */
[----:B------:R-:W-:-:S03]  /*29a0*/  ISETP.GT.U32.AND P0, PT, R19, 0x1, PT ;  /* 0x000000011300780c */ /* 0x000fc60003f04070 */
[----:B------:R-:W-:-:S04]  /*29b0*/  USEL UR4, UR42, 0x1, UP0 ;  /* 0x000000012a047887 */ /* 0x000fc80008000000 */
[----:B------:R-:W-:-:S04]  /*29c0*/  UIADD3 UR4, UR39, UR42, -UR4 ;  /* 0x0000002a27047290 */ /* 0x000fc8000fffe804 */
[----:B------:R-:W-:-:S04]  /*29d0*/  USHF.L.U32 UR4, UR4, 0x3, URZ ;  /* 0x0000000304047899 */ /* 0x000fc8000800063f */
[----:B------:R-:W-:-:S06]  /*29e0*/  ULOP3.LUT UR4, UR4, 0x8, URZ, 0xc0, !UPT ;  /* 0x0000000804047892 */ /* 0x000fcc000f8ec03f */
[----:B------:R-:W-:-:S05]  /*29f0*/  IMAD.U32 R3, RZ, RZ, UR4 ;  /* 0x00000004ff037e24 */ /* 0x000fca000f8e00ff */
[----:B------:R-:W-:-:S04]  /*2a00*/  IADD3 R0, R6, 0x10, R3 ;  /* 0x0000001006007810 */ /* 0x000fc80007ffe003 */
[----:B------:R-:W-:-:S04]  /*2a10*/  PRMT R0, RZ, 0x654, R0 ;  /* 0x00000654ff007816 */ /* 0x000fc80000000000 */
[----:B------:R2:W-:Y:S01]  /*2a20*/  SYNCS.ARRIVE.TRANS64.RED.A1T0 RZ, [R0+URZ], RZ ;  /* 0x000000ff00ff79a7 */ /* 0x0005e2000810043f */
[----:B------:R-:W-:Y:S05]  /*2a30*/  @P0 BRA `(.L_x_26) ;  /* 0x0000000000040947 */ /* 0x000fea0003800000 */
[----:B------:R-:W-:Y:S01]  /*2a40*/  BPT.TRAP 0x1 ;  /* 0x000000040000795c */ /* 0x000fe20000300000 */
.L_x_26:
[----:B------:R-:W3:Y:S01]  /*2a50*/  LDC R7, c[0x0][0x288] ;  /* 0x0000a200ff077b82 */ /* 0x000ee20000000800 */
[--C-:B--2---:R-:W-:Y:S01]  /*2a60*/  SHF.R.U32.HI R0, RZ, 0x2, R18.reuse ;  /* 0x00000002ff007819 */ /* 0x104fe20000011612 */
[----:B------:R-:W-:Y:S01]  /*2a70*/  UIADD3 UR39, UR42, UR39, URZ ;  /* 0x000000272a277290 */ /* 0x000fe2000fffe03f */
[----:B01----:R-:W-:Y:S01]  /*2a80*/  SHF.R.U32.HI R5, RZ, 0x7, R18 ;  /* 0x00000007ff057819 */ /* 0x003fe20000011612 */
[----:B------:R-:W-:Y:S01]  /*2a90*/  IMAD.SHL.U32 R9, R50, 0x10, RZ ;  /* 0x0000001032097824 */ /* 0x000fe200078e00ff */
[----:B------:R-:W-:Y:S01]  /*2aa0*/  LOP3.LUT R3, R0, 0x7, RZ, 0xc0, !PT ;  /* 0x0000000700037812 */ /* 0x000fe200078ec0ff */
[----:B------:R-:W-:Y:S01]  /*2ab0*/  USHF.R.U32.HI UR4, URZ, 0x1, UR39 ;  /* 0x000000013f047899 */ /* 0x000fe20008011627 */
[C---:B------:R-:W-:Y:S01]  /*2ac0*/  LOP3.LUT R4, R18.reuse, 0x60, RZ, 0xc0, !PT ;  /* 0x0000006012047812 */ /* 0x040fe200078ec0ff */
[----:B------:R-:W-:Y:S01]  /*2ad0*/  IMAD R13, R49, 0x180, RZ ;  /* 0x00000180310d7824 */ /* 0x000fe200078e02ff */
[----:B------:R-:W-:Y:S01]  /*2ae0*/  LOP3.LUT R0, R5, 0x1, RZ, 0xc0, !PT ;  /* 0x0000000105007812 */ /* 0x000fe200078ec0ff */
[----:B------:R-:W-:Y:S01]  /*2af0*/  ULOP3.LUT UR4, UR4, 0x1, URZ, 0xc0, !UPT ;  /* 0x0000000104047892 */ /* 0x000fe2000f8ec03f */
[----:B------:R-:W-:Y:S01]  /*2b00*/  SHF.R.U32.HI R6, RZ, 0x1, R4 ;  /* 0x00000001ff067819 */ /* 0x000fe20000011604 */
[----:B------:R-:W-:Y:S01]  /*2b10*/  IMAD.SHL.U32 R10, R18, 0x2, RZ ;  /* 0x00000002120a7824 */ /* 0x000fe200078e00ff */
[----:B------:R-:W-:Y:S01]  /*2b20*/  ULDC UR8, c[0x0][0x284] ;  /* 0x0000a10000087ab9 */ /* 0x000fe20000000800 */
[----:B------:R-:W-:Y:S01]  /*2b30*/  IMAD.SHL.U32 R4, R0, 0x40, RZ ;  /* 0x0000004000047824 */ /* 0x000fe200078e00ff */
[----:B------:R-:W-:Y:S01]  /*2b40*/  IADD3 R5, RZ, -R6, -R3 ;  /* 0x80000006ff057210 */ /* 0x000fe20007ffe803 */
[----:B------:R-:W-:Y:S01]  /*2b50*/  UISETP.GT.U32.AND UP1, UPT, UR39, 0x1, UPT ;  /* 0x000000012700788c */ /* 0x000fe2000bf24070 */
[----:B------:R-:W-:Y:S01]  /*2b60*/  SHF.R.S32.HI R21, RZ, 0x1f, R51 ;  /* 0x0000001fff157819 */ /* 0x000fe20000011433 */
[----:B------:R-:W-:Y:S01]  /*2b70*/  UISETP.NE.U32.AND UP0, UPT, UR4, 0x1, UPT ;  /* 0x000000010400788c */ /* 0x000fe2000bf05070 */
[----:B------:R-:W-:Y:S01]  /*2b80*/  LOP3.LUT R3, R4, 0x40, R3, 0xe2, !PT ;  /* 0x0000004004037812 */ /* 0x000fe200078ee203 */
[----:B------:R-:W-:Y:S01]  /*2b90*/  IMAD R20, R0, -0x40, R5 ;  /* 0xffffffc000147824 */ /* 0x000fe200078e0205 */
[----:B------:R-:W-:Y:S01]  /*2ba0*/  LOP3.LUT R4, R18, 0x3, RZ, 0xc0, !PT ;  /* 0x0000000312047812 */ /* 0x000fe200078ec0ff */
[----:B------:R-:W-:Y:S01]  /*2bb0*/  ULDC.64 UR6, c[0x0][0x5d0] ;  /* 0x0001740000067ab9 */ /* 0x000fe20000000a00 */
[C---:B------:R-:W-:Y:S01]  /*2bc0*/  LOP3.LUT R10, R9.reuse, 0x6, R10, 0xf8, !PT ;  /* 0x00000006090a7812 */ /* 0x040fe200078ef80a */
[----:B------:R-:W-:Y:S01]  /*2bd0*/  UISETP.LT.U32.AND UP1, UPT, UR42, 0x2, UP1 ;  /* 0x000000022a00788c */ /* 0x000fe20008f21070 */
[----:B---3--:R-:W-:Y:S01]  /*2be0*/  ISETP.GE.AND P0, PT, R9, R7, PT ;  /* 0x000000070900720c */ /* 0x008fe20003f06270 */
[----:B------:R-:W-:Y:S01]  /*2bf0*/  UISETP.GT.U32.AND UP0, UPT, UR42, 0x1, !UP0 ;  /* 0x000000012a00788c */ /* 0x000fe2000c704070 */
[----:B------:R-:W-:Y:S01]  /*2c00*/  IMAD R0, R4, -0x2, R7 ;  /* 0xfffffffe04007824 */ /* 0x000fe200078e0207 */
[----:B------:R-:W-:Y:S01]  /*2c10*/  SHF.R.S32.HI R11, RZ, 0x1f, R10 ;  /* 0x0000001fff0b7819 */ /* 0x000fe2000001140a */
[----:B------:R-:W-:Y:S01]  /*2c20*/  IMAD R4, R21, UR6, RZ ;  /* 0x0000000615047c24 */ /* 0x000fe2000f8e02ff */
[----:B------:R-:W-:Y:S01]  /*2c30*/  ISETP.GE.OR P0, PT, R13, UR8, P0 ;  /* 0x000000080d007c0c */ /* 0x000fe20008706670 */
[----:B------:R-:W-:Y:S01]  /*2c40*/  IMAD.WIDE R14, R49, 0x180, RZ ;  /* 0x00000180310e7825 */ /* 0x000fe200078e02ff */
[----:B------:R-:W-:Y:S01]  /*2c50*/  USEL UR5, URZ, 0x1, !UP1 ;  /* 0x000000013f057887 */ /* 0x000fe2000c800000 */
[----:B------:R-:W-:Y:S01]  /*2c60*/  IADD3 R20, -R13, UR8, R20 ;  /* 0x000000080d147c10 */ /* 0x000fe2000fffe114 */
[----:B------:R-:W-:Y:S01]  /*2c70*/  USEL UR4, URZ, 0x1, !UP0 ;  /* 0x000000013f047887 */ /* 0x000fe2000c000000 */
[C---:B------:R-:W-:Y:S01]  /*2c80*/  IMAD R7, R51.reuse, UR7, R4 ;  /* 0x0000000733077c24 */ /* 0x040fe2000f8e0204 */
[----:B------:R-:W-:Y:S01]  /*2c90*/  ULOP3.LUT UR39, UR39, 0x1, URZ, 0xc0, !UPT ;  /* 0x0000000127277892 */ /* 0x000fe2000f8ec03f */
[----:B------:R-:W-:Y:S01]  /*2ca0*/  IMAD.WIDE.U32 R4, R51, UR6, R10 ;  /* 0x0000000633047c25 */ /* 0x000fe2000f8e000a */
[----:B------:R-:W-:Y:S01]  /*2cb0*/  ULOP3.LUT UR38, UR4, UR38, UR5, 0x96, !UPT ;  /* 0x0000002604267292 */ /* 0x000fe2000f8e9605 */
[----:B------:R-:W-:-:S02]  /*2cc0*/  LOP3.LUT R61, R14, R3, R6, 0xfe, !PT ;  /* 0x000000030e3d7212 */ /* 0x000fc400078efe06 */
[----:B------:R-:W-:Y:S02]  /*2cd0*/  IMAD.IADD R3, R0, 0x1, -R9 ;  /* 0x0000000100037824 */ /* 0x000fe400078e0a09 */
[----:B------:R-:W-:Y:S02]  /*2ce0*/  IMAD.IADD R7, R5, 0x1, R7 ;  /* 0x0000000105077824 */ /* 0x000fe400078e0207 */
[----:B------:R-:W-:Y:S02]  /*2cf0*/  IMAD.MOV.U32 R0, RZ, RZ, -0x1 ;  /* 0xffffffffff007424 */ /* 0x000fe400078e00ff */
[----:B------:R-:W-:Y:S01]  /*2d00*/  IMAD.MOV.U32 R6, RZ, RZ, R4 ;  /* 0x000000ffff067224 */ /* 0x000fe200078e0004 */
[----:B------:R-:W-:Y:S06]  /*2d10*/  @P0 BRA `(.L_x_28) ;  /* 0x0000001400f40947 */ /* 0x000fec0003800000 */
[----:B------:R-:W0:Y:S01]  /*2d20*/  LDC.64 R4, c[0x0][0x5c8] ;  /* 0x00017200ff047b82 */ /* 0x000e220000000a00 */
[----:B-----5:R-:W-:Y:S01]  /*2d30*/  ISETP.NE.AND P0, PT, R23, RZ, PT ;  /* 0x000000ff1700720c */ /* 0x020fe20003f05270 */
[----:B------:R-:W-:Y:S01]  /*2d40*/  BSSY B0, `(.L_x_28) ;  /* 0x000017a000007945 */ /* 0x000fe20003800000 */
[-C--:B0-----:R-:W-:Y:S02]  /*2d50*/  IMAD R8, R15, R4.reuse, RZ ;  /* 0x000000040f087224 */ /* 0x081fe400078e02ff */
[----:B------:R-:W-:-:S04]  /*2d60*/  IMAD.WIDE.U32 R54, R61, R4, R6 ;  /* 0x000000043d367225 */ /* 0x000fc800078e0006 */
[----:B------:R-:W-:-:S04]  /*2d70*/  IMAD R7, R61, R5, R8 ;  /* 0x000000053d077224 */ /* 0x000fc800078e0208 */
[----:B------:R-:W-:Y:S01]  /*2d80*/  IMAD.IADD R60, R55, 0x1, R7 ;  /* 0x00000001373c7824 */ /* 0x000fe200078e0207 */
[----:B------:R-:W-:Y:S06]  /*2d90*/  @!P0 BRA `(.L_x_29) ;  /* 0x0000000c00c88947 */ /* 0x000fec0003800000 */
[----:B------:R-:W0:Y:S01]  /*2da0*/  LDC.64 R12, c[0x0][0x5b0] ;  /* 0x00016c00ff0c7b82 */ /* 0x000e220000000a00 */
[----:B------:R-:W-:Y:S01]  /*2db0*/  ULDC.64 UR4, c[0x0][0x5b8] ;  /* 0x00016e0000047ab9 */ /* 0x000fe20000000a00 */
[----:B------:R-:W-:Y:S01]  /*2dc0*/  ISETP.GE.AND P1, PT, R20, 0x1, PT ;  /* 0x000000011400780c */ /* 0x000fe20003f26270 */
[----:B------:R-:W-:Y:S01]  /*2dd0*/  IMAD R8, R21, UR4, RZ ;  /* 0x0000000415087c24 */ /* 0x000fe2000f8e02ff */
[----:B------:R-:W-:Y:S01]  /*2de0*/  BSSY B1, `(.L_x_30) ;  /* 0x0000011000017945 */ /* 0x000fe20003800000 */
[----:B------:R-:W-:Y:S01]  /*2df0*/  IMAD.WIDE.U32 R10, R51, UR4, R10 ;  /* 0x00000004330a7c25 */ /* 0x000fe2000f8e000a */
[----:B------:R-:W-:Y:S02]  /*2e00*/  ISETP.LT.OR P2, PT, R3, 0x1, !P1 ;  /* 0x000000010300780c */ /* 0x000fe40004f41670 */
[----:B------:R-:W1:Y:S01]  /*2e10*/  LDC.64 R6, c[0x0][0x5a8] ;  /* 0x00016a00ff067b82 */ /* 0x000e620000000a00 */
[----:B------:R-:W-:Y:S02]  /*2e20*/  IMAD R51, R51, UR5, R8 ;  /* 0x0000000533337c24 */ /* 0x000fe4000f8e0208 */
[----:B------:R-:W-:-:S02]  /*2e30*/  IMAD.MOV.U32 R50, RZ, RZ, R10 ;  /* 0x000000ffff327224 */ /* 0x000fc400078e000a */
[----:B------:R-:W-:Y:S02]  /*2e40*/  IMAD.IADD R51, R11, 0x1, R51 ;  /* 0x000000010b337824 */ /* 0x000fe400078e0233 */
[-C--:B0-----:R-:W-:Y:S01]  /*2e50*/  IMAD R52, R15, R12.reuse, RZ ;  /* 0x0000000c0f347224 */ /* 0x081fe200078e02ff */
[----:B------:R-:W-:Y:S01]  /*2e60*/  SHF.L.U64.HI R53, R12, 0x3, R13 ;  /* 0x000000030c357819 */ /* 0x000fe2000001020d */
[----:B------:R-:W-:-:S04]  /*2e70*/  IMAD.WIDE.U32 R8, R61, R12, R50 ;  /* 0x0000000c3d087225 */ /* 0x000fc800078e0032 */
[----:B------:R-:W-:Y:S01]  /*2e80*/  IMAD R49, R61, R13, R52 ;  /* 0x0000000d3d317224 */ /* 0x000fe200078e0234 */
[----:B-1----:R-:W-:Y:S01]  /*2e90*/  IADD3 R56, P0, R8, R6, RZ ;  /* 0x0000000608387210 */ /* 0x002fe20007f1e0ff */
[----:B------:R-:W-:-:S03]  /*2ea0*/  IMAD.SHL.U32 R52, R12, 0x8, RZ ;  /* 0x000000080c347824 */ /* 0x000fc600078e00ff */
[----:B------:R-:W-:Y:S01]  /*2eb0*/  IADD3.X R57, R7, R9, R49, P0, !PT ;  /* 0x0000000907397210 */ /* 0x000fe200007fe431 */
[----:B------:R-:W-:Y:S01]  /*2ec0*/  IMAD.WIDE.U32 R8, R61, R12, R52 ;  /* 0x0000000c3d087225 */ /* 0x000fe200078e0034 */
[----:B------:R-:W-:Y:S07]  /*2ed0*/  @P2 BRA `(.L_x_31) ;  /* 0x0000000000042947 */ /* 0x000fee0003800000 */
[----:B------:R0:W5:Y:S02]  /*2ee0*/  LDG.E.U8 R48, desc[UR36][R56.64] ;  /* 0x0000002438307981 */ /* 0x000164000c1e1100 */
.L_x_31:
[----:B------:R-:W-:Y:S05]  /*2ef0*/  BSYNC B1 ;  /* 0x0000000000017941 */ /* 0x000fea0003800000 */
.L_x_30:
[----:B-----5:R-:W-:Y:S01]  /*2f00*/  LOP3.LUT R21, R48, 0xffff, RZ, 0xc0, !PT ;  /* 0x0000ffff30157812 */ /* 0x020fe200078ec0ff */
[----:B------:R-:W-:Y:S01]  /*2f10*/  IMAD.IADD R9, R49, 0x1, R9 ;  /* 0x0000000131097824 */ /* 0x000fe200078e0209 */
[----:B------:R-:W-:Y:S01]  /*2f20*/  IADD3 R58, P4, P5, R10, R6, R8 ;  /* 0x000000060a3a7210 */ /* 0x000fe20007d9e008 */
[----:B------:R-:W-:Y:S01]  /*2f30*/  ULDC.64 UR4, c[0x0][0x5c0] ;  /* 0x0001700000047ab9 */ /* 0x000fe20000000a00 */
[----:B------:R-:W-:Y:S01]  /*2f40*/  PRMT R21, R21, 0x8880, RZ ;  /* 0x0000888015157816 */ /* 0x000fe200000000ff */
[----:B------:R-:W-:Y:S01]  /*2f50*/  BSSY B1, `(.L_x_32) ;  /* 0x000000f000017945 */ /* 0x000fe20003800000 */
[----:B------:R-:W-:Y:S02]  /*2f60*/  IADD3 R54, P3, R54, UR4, RZ ;  /* 0x0000000436367c10 */ /* 0x000fe4000ff7e0ff */
[----:B------:R-:W-:Y:S01]  /*2f70*/  IADD3.X R59, R51, R7, R9, P4, P5 ;  /* 0x00000007333b7210 */ /* 0x000fe200027ea409 */
[----:B------:R-:W-:Y:S01]  /*2f80*/  IMAD.MOV.U32 R8, RZ, RZ, R21 ;  /* 0x000000ffff087224 */ /* 0x000fe200078e0015 */
[----:B------:R-:W-:-:S02]  /*2f90*/  IADD3.X R55, R60, UR5, RZ, P3, !PT ;  /* 0x000000053c377c10 */ /* 0x000fc40009ffe4ff */
[----:B------:R-:W-:Y:S01]  /*2fa0*/  ISETP.LT.OR P5, PT, R3, 0x2, !P1 ;  /* 0x000000020300780c */ /* 0x000fe20004fa1670 */
[----:B------:R-:W-:Y:S01]  /*2fb0*/  IMAD R21, R8, R23, RZ ;  /* 0x0000001708157224 */ /* 0x000fe200078e02ff */
[----:B------:R-:W-:-:S03]  /*2fc0*/  ISETP.GE.AND P0, PT, R20, 0x9, PT ;  /* 0x000000091400780c */ /* 0x000fc60003f06270 */
[----:B------:R-:W-:Y:S01]  /*2fd0*/  @!P2 IMAD R9, R40, R22, R21 ;  /* 0x000000162809a224 */ /* 0x000fe200078e0215 */
[----:B------:R-:W-:-:S04]  /*2fe0*/  ISETP.LT.OR P4, PT, R3, 0x1, !P0 ;  /* 0x000000010300780c */ /* 0x000fc80004781670 */
[----:B------:R1:W-:Y:S03]  /*2ff0*/  @!P2 STG.E.U8 desc[UR36][R54.64], R9 ;  /* 0x000000093600a986 */ /* 0x0003e6000c101124 */
[----:B------:R-:W-:Y:S06]  /*3000*/  @P5 BRA `(.L_x_33) ;  /* 0x00000000000c5947 */ /* 0x000fec0003800000 */
[----:B------:R-:W2:Y:S02]  /*3010*/  LDG.E.U8 R48, desc[UR36][R56.64+0x1] ;  /* 0x0000012438307981 */ /* 0x000ea4000c1e1100 */
[----:B--2---:R-:W-:-:S05]  /*3020*/  PRMT R8, R48, 0x8880, RZ ;  /* 0x0000888030087816 */ /* 0x004fca00000000ff */
[----:B------:R-:W-:-:S07]  /*3030*/  IMAD R21, R8, R23, RZ ;  /* 0x0000001708157224 */ /* 0x000fce00078e02ff */
.L_x_33:
[----:B------:R-:W-:Y:S05]  /*3040*/  BSYNC B1 ;  /* 0x0000000000017941 */ /* 0x000fea0003800000 */
.L_x_32:
[----:B------:R-:W-:Y:S02]  /*3050*/  @!P5 IMAD R11, R41, R22, R21 ;  /* 0x00000016290bd224 */ /* 0x000fe400078e0215 */
[----:B------:R-:W-:Y:S02]  /*3060*/  @!P5 IMAD.MOV.U32 R40, RZ, RZ, R54 ;  /* 0x000000ffff28d224 */ /* 0x000fe400078e0036 */
[----:B------:R-:W-:-:S05]  /*3070*/  @!P5 IMAD.MOV.U32 R41, RZ, RZ, R55 ;  /* 0x000000ffff29d224 */ /* 0x000fca00078e0037 */
[----:B------:R2:W-:Y:S04]  /*3080*/  @!P5 STG.E.U8 desc[UR36][R40.64+0x1], R11 ;  /* 0x0000010b2800d986 */ /* 0x0005e8000c101124 */
[----:B------:R-:W3:Y:S01]  /*3090*/  @!P4 LDG.E.U8 R48, desc[UR36][R58.64] ;  /* 0x000000243a30c981 */ /* 0x000ee2000c1e1100 */
[----:B------:R-:W-:Y:S02]  /*30a0*/  ISETP.LT.OR P3, PT, R3, 0x2, !P0 ;  /* 0x000000020300780c */ /* 0x000fe40004761670 */
[C---:B-1----:R-:W-:Y:S02]  /*30b0*/  SHF.L.U64.HI R9, R4.reuse, 0x3, R5 ;  /* 0x0000000304097819 */ /* 0x042fe40000010205 */
[----:B------:R-:W-:-:S05]  /*30c0*/  LEA R8, P2, R4, R54, 0x3 ;  /* 0x0000003604087211 */ /* 0x000fca00078418ff */
[----:B------:R-:W-:Y:S01]  /*30d0*/  IMAD.X R9, R9, 0x1, R55, P2 ;  /* 0x0000000109097824 */ /* 0x000fe200010e0637 */
[----:B---3--:R-:W-:-:S05]  /*30e0*/  @!P4 PRMT R14, R48, 0x8880, RZ ;  /* 0x00008880300ec816 */ /* 0x008fca00000000ff */
[----:B------:R-:W-:-:S04]  /*30f0*/  @!P4 IMAD R21, R14, R23, RZ ;  /* 0x000000170e15c224 */ /* 0x000fc800078e02ff */
[----:B------:R-:W-:-:S05]  /*3100*/  @!P4 IMAD R49, R42, R22, R21 ;  /* 0x000000162a31c224 */ /* 0x000fca00078e0215 */
[----:B------:R-:W-:Y:S04]  /*3110*/  @!P4 STG.E.U8 desc[UR36][R8.64], R49 ;  /* 0x000000310800c986 */ /* 0x000fe8000c101124 */
[----:B------:R-:W3:Y:S01]  /*3120*/  @!P3 LDG.E.U8 R48, desc[UR36][R58.64+0x1] ;  /* 0x000001243a30b981 */ /* 0x000ee2000c1e1100 */
[----:B------:R-:W-:Y:S02]  /*3130*/  ISETP.LT.OR P2, PT, R3, 0x9, !P1 ;  /* 0x000000090300780c */ /* 0x000fe40004f41670 */
[----:B---3--:R-:W-:-:S05]  /*3140*/  @!P3 PRMT R14, R48, 0x8880, RZ ;  /* 0x00008880300eb816 */ /* 0x008fca00000000ff */
[----:B------:R-:W-:-:S04]  /*3150*/  @!P3 IMAD R21, R14, R23, RZ ;  /* 0x000000170e15b224 */ /* 0x000fc800078e02ff */
[----:B------:R-:W-:-:S05]  /*3160*/  @!P3 IMAD R43, R43, R22, R21 ;  /* 0x000000162b2bb224 */ /* 0x000fca00078e0215 */
[----:B------:R-:W-:Y:S04]  /*3170*/  @!P3 STG.E.U8 desc[UR36][R8.64+0x1], R43 ;  /* 0x0000012b0800b986 */ /* 0x000fe8000c101124 */
[----:B------:R-:W3:Y:S01]  /*3180*/  @!P2 LDG.E.U8 R48, desc[UR36][R56.64+0x8] ;  /* 0x000008243830a981 */ /* 0x000ee2000c1e1100 */
[----:B------:R-:W-:Y:S01]  /*3190*/  ISETP.LT.OR P1, PT, R3, 0xa, !P1 ;  /* 0x0000000a0300780c */ /* 0x000fe20004f21670 */
[----:B--2---:R-:W-:Y:S02]  /*31a0*/  @!P2 IMAD.MOV.U32 R40, RZ, RZ, R54 ;  /* 0x000000ffff28a224 */ /* 0x004fe400078e0036 */
[----:B------:R-:W-:Y:S01]  /*31b0*/  @!P2 IMAD.MOV.U32 R41, RZ, RZ, R55 ;  /* 0x000000ffff29a224 */ /* 0x000fe200078e0037 */
[----:B---3--:R-:W-:-:S05]  /*31c0*/  @!P2 PRMT R14, R48, 0x8880, RZ ;  /* 0x00008880300ea816 */ /* 0x008fca00000000ff */
[----:B------:R-:W-:-:S04]  /*31d0*/  @!P2 IMAD R21, R14, R23, RZ ;  /* 0x000000170e15a224 */ /* 0x000fc800078e02ff */
[----:B------:R-:W-:-:S05]  /*31e0*/  @!P2 IMAD R11, R44, R22, R21 ;  /* 0x000000162c0ba224 */ /* 0x000fca00078e0215 */
[----:B------:R1:W-:Y:S04]  /*31f0*/  @!P2 STG.E.U8 desc[UR36][R40.64+0x8], R11 ;  /* 0x0000080b2800a986 */ /* 0x0003e8000c101124 */
[----:B------:R-:W2:Y:S01]  /*3200*/  @!P1 LDG.E.U8 R48, desc[UR36][R56.64+0x9] ;  /* 0x0000092438309981 */ /* 0x000ea2000c1e1100 */
[----:B------:R-:W-:Y:S01]  /*3210*/  ISETP.LT.OR P2, PT, R3, 0x9, !P0 ;  /* 0x000000090300780c */ /* 0x000fe20004741670 */
[----:B-1----:R-:W-:Y:S02]  /*3220*/  @!P1 IMAD.MOV.U32 R40, RZ, RZ, R54 ;  /* 0x000000ffff289224 */ /* 0x002fe400078e0036 */
[----:B------:R-:W-:Y:S01]  /*3230*/  @!P1 IMAD.MOV.U32 R41, RZ, RZ, R55 ;  /* 0x000000ffff299224 */ /* 0x000fe200078e0037 */
[----:B--2---:R-:W-:-:S05]  /*3240*/  @!P1 PRMT R14, R48, 0x8880, RZ ;  /* 0x00008880300e9816 */ /* 0x004fca00000000ff */
[----:B------:R-:W-:-:S04]  /*3250*/  @!P1 IMAD R21, R14, R23, RZ ;  /* 0x000000170e159224 */ /* 0x000fc800078e02ff */
[----:B------:R-:W-:-:S05]  /*3260*/  @!P1 IMAD R45, R45, R22, R21 ;  /* 0x000000162d2d9224 */ /* 0x000fca00078e0215 */
[----:B------:R1:W-:Y:S04]  /*3270*/  @!P1 STG.E.U8 desc[UR36][R40.64+0x9], R45 ;  /* 0x0000092d28009986 */ /* 0x0003e8000c101124 */
[----:B------:R-:W2:Y:S01]  /*3280*/  @!P2 LDG.E.U8 R48, desc[UR36][R58.64+0x8] ;  /* 0x000008243a30a981 */ /* 0x000ea2000c1e1100 */
[----:B------:R-:W-:Y:S02]  /*3290*/  ISETP.LT.OR P0, PT, R3, 0xa, !P0 ;  /* 0x0000000a0300780c */ /* 0x000fe40004701670 */
[----:B--2---:R-:W-:-:S05]  /*32a0*/  @!P2 PRMT R14, R48, 0x8880, RZ ;  /* 0x00008880300ea816 */ /* 0x004fca00000000ff */
[----:B------:R-:W-:-:S04]  /*32b0*/  @!P2 IMAD R21, R14, R23, RZ ;  /* 0x000000170e15a224 */ /* 0x000fc800078e02ff */
[----:B------:R-:W-:-:S05]  /*32c0*/  @!P2 IMAD R11, R46, R22, R21 ;  /* 0x000000162e0ba224 */ /* 0x000fca00078e0215 */
[----:B------:R2:W-:Y:S04]  /*32d0*/  @!P2 STG.E.U8 desc[UR36][R8.64+0x8], R11 ;  /* 0x0000080b0800a986 */ /* 0x0005e8000c101124 */
[----:B------:R-:W3:Y:S01]  /*32e0*/  @!P0 LDG.E.U8 R48, desc[UR36][R58.64+0x9] ;  /* 0x000009243a308981 */ /* 0x000ee2000c1e1100 */
[----:B------:R-:W-:-:S05]  /*32f0*/  IADD3 R43, P1, R61, 0x80, RZ ;  /* 0x000000803d2b7810 */ /* 0x000fca0007f3e0ff */
[----:B-1----:R-:W-:Y:S01]  /*3300*/  IMAD.X R41, RZ, RZ, R15, P1 ;  /* 0x000000ffff297224 */ /* 0x002fe200008e060f */
[----:B------:R-:W-:-:S03]  /*3310*/  ISETP.GE.AND P1, PT, R20, 0x81, PT ;  /* 0x000000811400780c */ /* 0x000fc60003f26270 */
[-C--:B------:R-:W-:Y:S01]  /*3320*/  IMAD R42, R41, R12.reuse, RZ ;  /* 0x0000000c292a7224 */ /* 0x080fe200078e02ff */
[----:B------:R-:W-:Y:S01]  /*3330*/  ISETP.LT.OR P3, PT, R3, 0x1, !P1 ;  /* 0x000000010300780c */ /* 0x000fe20004f61670 */
[----:B------:R-:W-:-:S04]  /*3340*/  IMAD.WIDE.U32 R40, R43, R12, R50 ;  /* 0x0000000c2b287225 */ /* 0x000fc800078e0032 */
[----:B------:R-:W-:Y:S01]  /*3350*/  IMAD R49, R43, R13, R42 ;  /* 0x0000000d2b317224 */ /* 0x000fe200078e022a */
[----:B------:R-:W-:-:S04]  /*3360*/  IADD3 R44, P2, R40, R6, RZ ;  /* 0x00000006282c7210 */ /* 0x000fc80007f5e0ff */
[----:B------:R-:W-:Y:S02]  /*3370*/  IADD3.X R45, R7, R41, R49, P2, !PT ;  /* 0x00000029072d7210 */ /* 0x000fe400017fe431 */
[----:B---3--:R-:W-:-:S05]  /*3380*/  @!P0 PRMT R14, R48, 0x8880, RZ ;  /* 0x00008880300e8816 */ /* 0x008fca00000000ff */
[----:B------:R-:W-:-:S04]  /*3390*/  @!P0 IMAD R21, R14, R23, RZ ;  /* 0x000000170e158224 */ /* 0x000fc800078e02ff */
[----:B------:R-:W-:-:S05]  /*33a0*/  @!P0 IMAD R47, R47, R22, R21 ;  /* 0x000000162f2f8224 */ /* 0x000fca00078e0215 */
[----:B------:R1:W-:Y:S04]  /*33b0*/  @!P0 STG.E.U8 desc[UR36][R8.64+0x9], R47 ;  /* 0x0000092f08008986 */ /* 0x0003e8000c101124 */
[----:B------:R-:W3:Y:S01]  /*33c0*/  @!P3 LDG.E.U8 R48, desc[UR36][R44.64] ;  /* 0x000000242c30b981 */ /* 0x000ee2000c1e1100 */
[----:B------:R-:W-:Y:S02]  /*33d0*/  ISETP.LT.OR P2, PT, R3, 0x2, !P1 ;  /* 0x000000020300780c */ /* 0x000fe40004f41670 */
[----:B------:R-:W-:-:S04]  /*33e0*/  @!P3 IADD3 R40, P0, R54, UR41, RZ ;  /* 0x000000293628bc10 */ /* 0x000fc8000ff1e0ff */
[----:B------:R-:W-:Y:S02]  /*33f0*/  @!P3 IADD3.X R41, R55, UR40, RZ, P0, !PT ;  /* 0x000000283729bc10 */ /* 0x000fe400087fe4ff */
[----:B---3--:R-:W-:-:S05]  /*3400*/  @!P3 PRMT R14, R48, 0x8880, RZ ;  /* 0x00008880300eb816 */ /* 0x008fca00000000ff */
[----:B------:R-:W-:-:S04]  /*3410*/  @!P3 IMAD R21, R14, R23, RZ ;  /* 0x000000170e15b224 */ /* 0x000fc800078e02ff */
[----:B--2---:R-:W-:-:S05]  /*3420*/  @!P3 IMAD R11, R32, R22, R21 ;  /* 0x00000016200bb224 */ /* 0x004fca00078e0215 */
[----:B------:R2:W-:Y:S04]  /*3430*/  @!P3 STG.E.U8 desc[UR36][R40.64], R11 ;  /* 0x0000000b2800b986 */ /* 0x0005e8000c101124 */
[----:B------:R-:W3:Y:S01]  /*3440*/  @!P2 LDG.E.U8 R48, desc[UR36][R44.64+0x1] ;  /* 0x000001242c30a981 */ /* 0x000ee2000c1e1100 */
[----:B------:R-:W-:Y:S01]  /*3450*/  IMAD.WIDE.U32 R42, R43, R12, R52 ;  /* 0x0000000c2b2a7225 */ /* 0x000fe200078e0034 */
[----:B------:R-:W-:-:S03]  /*3460*/  ISETP.GE.AND P0, PT, R20, 0x89, PT ;  /* 0x000000891400780c */ /* 0x000fc60003f06270 */
[----:B------:R-:W-:Y:S01]  /*3470*/  IMAD.IADD R32, R49, 0x1, R43 ;  /* 0x0000000131207824 */ /* 0x000fe200078e022b */
[----:B------:R-:W-:Y:S02]  /*3480*/  IADD3 R42, P4, P5, R10, R6, R42 ;  /* 0x000000060a2a7210 */ /* 0x000fe40007d9e02a */
[----:B------:R-:W-:Y:S02]  /*3490*/  ISETP.LT.OR P3, PT, R3, 0x1, !P0 ;  /* 0x000000010300780c */ /* 0x000fe40004761670 */
[----:B------:R-:W-:Y:S02]  /*34a0*/  IADD3.X R43, R51, R7, R32, P4, P5 ;  /* 0x00000007332b7210 */ /* 0x000fe400027ea420 */
[----:B------:R-:W-:-:S04]  /*34b0*/  @!P2 IADD3 R46, P4, R54, UR41, RZ ;  /* 0x00000029362eac10 */ /* 0x000fc8000ff9e0ff */
[----:B-1----:R-:W-:Y:S02]  /*34c0*/  @!P2 IADD3.X R47, R55, UR40, RZ, P4, !PT ;  /* 0x00000028372fac10 */ /* 0x002fe4000a7fe4ff */
[----:B---3--:R-:W-:-:S05]  /*34d0*/  @!P2 PRMT R14, R48, 0x8880, RZ ;  /* 0x00008880300ea816 */ /* 0x008fca00000000ff */
[----:B------:R-:W-:-:S04]  /*34e0*/  @!P2 IMAD R21, R14, R23, RZ ;  /* 0x000000170e15a224 */ /* 0x000fc800078e02ff */
[----:B--2---:R-:W-:-:S05]  /*34f0*/  @!P2 IMAD R11, R33, R22, R21 ;  /* 0x00000016210ba224 */ /* 0x004fca00078e0215 */
[----:B------:R-:W-:Y:S04]  /*3500*/  @!P2 STG.E.U8 desc[UR36][R46.64+0x1], R11 ;  /* 0x0000010b2e00a986 */ /* 0x000fe8000c101124 */
[----:B------:R-:W2:Y:S01]  /*3510*/  @!P3 LDG.E.U8 R48, desc[UR36][R42.64] ;  /* 0x000000242a30b981 */ /* 0x000ea2000c1e1100 */
[----:B------:R-:W-:Y:S02]  /*3520*/  ISETP.LT.OR P2, PT, R3, 0x2, !P0 ;  /* 0x000000020300780c */ /* 0x000fe40004741670 */
[----:B------:R-:W-:-:S04]  /*3530*/  @!P3 IADD3 R32, P4, R8, UR41, RZ ;  /* 0x000000290820bc10 */ /* 0x000fc8000ff9e0ff */
[----:B------:R-:W-:Y:S02]  /*3540*/  @!P3 IADD3.X R33, R9, UR40, RZ, P4, !PT ;  /* 0x000000280921bc10 */ /* 0x000fe4000a7fe4ff */
[----:B--2---:R-:W-:-:S05]  /*3550*/  @!P3 PRMT R14, R48, 0x8880, RZ ;  /* 0x00008880300eb816 */ /* 0x004fca00000000ff */
[----:B------:R-:W-:-:S04]  /*3560*/  @!P3 IMAD R21, R14, R23, RZ ;  /* 0x000000170e15b224 */ /* 0x000fc800078e02ff */
[----:B------:R-:W-:-:S05]  /*3570*/  @!P3 IMAD R49, R34, R22, R21 ;  /* 0x000000162231b224 */ /* 0x000fca00078e0215 */
[----:B------:R1:W-:Y:S04]  /*3580*/  @!P3 STG.E.U8 desc[UR36][R32.64], R49 ;  /* 0x000000312000b986 */ /* 0x0003e8000c101124 */
        /* <DEDUP_REMOVED lines=8> */
[----:B------:R-:W3:Y:S01]  /*3610*/  @!P3 LDG.E.U8 R48, desc[UR36][R44.64+0x8] ;  /* 0x000008242c30b981 */ /* 0x000ee2000c1e1100 */
[----:B------:R-:W-:Y:S02]  /*3620*/  ISETP.LT.OR P1, PT, R3, 0xa, !P1 ;  /* 0x0000000a0300780c */ /* 0x000fe40004f21670 */
[----:B-1----:R-:W-:-:S04]  /*3630*/  @!P3 IADD3 R32, P2, R54, UR41, RZ ;  /* 0x000000293620bc10 */ /* 0x002fc8000ff5e0ff */
[----:B------:R-:W-:Y:S02]  /*3640*/  @!P3 IADD3.X R33, R55, UR40, RZ, P2, !PT ;  /* 0x000000283721bc10 */ /* 0x000fe400097fe4ff */
[----:B---3--:R-:W-:-:S05]  /*3650*/  @!P3 PRMT R14, R48, 0x8880, RZ ;  /* 0x00008880300eb816 */ /* 0x008fca00000000ff */
[----:B------:R-:W-:-:S04]  /*3660*/  @!P3 IMAD R21, R14, R23, RZ ;  /* 0x000000170e15b224 */ /* 0x000fc800078e02ff */
[----:B------:R-:W-:-:S05]  /*3670*/  @!P3 IMAD R11, R36, R22, R21 ;  /* 0x00000016240bb224 */ /* 0x000fca00078e0215 */
[----:B------:R1:W-:Y:S04]  /*3680*/  @!P3 STG.E.U8 desc[UR36][R32.64+0x8], R11 ;  /* 0x0000080b2000b986 */ /* 0x0003e8000c101124 */
[----:B------:R-:W3:Y:S01]  /*3690*/  @!P1 LDG.E.U8 R48, desc[UR36][R44.64+0x9] ;  /* 0x000009242c309981 */ /* 0x000ee2000c1e1100 */
[----:B------:R-:W-:Y:S02]  /*36a0*/  ISETP.LT.OR P2, PT, R3, 0x9, !P0 ;  /* 0x000000090300780c */ /* 0x000fe40004741670 */
[----:B------:R-:W-:-:S04]  /*36b0*/  @!P1 IADD3 R34, P3, R54, UR41, RZ ;  /* 0x0000002936229c10 */ /* 0x000fc8000ff7e0ff */
[----:B--2---:R-:W-:Y:S02]  /*36c0*/  @!P1 IADD3.X R35, R55, UR40, RZ, P3, !PT ;  /* 0x0000002837239c10 */ /* 0x004fe40009ffe4ff */
[----:B---3--:R-:W-:-:S05]  /*36d0*/  @!P1 PRMT R14, R48, 0x8880, RZ ;  /* 0x00008880300e9816 */ /* 0x008fca00000000ff */
[----:B------:R-:W-:-:S04]  /*36e0*/  @!P1 IMAD R21, R14, R23, RZ ;  /* 0x000000170e159224 */ /* 0x000fc800078e02ff */
[----:B------:R-:W-:-:S05]  /*36f0*/  @!P1 IMAD R37, R37, R22, R21 ;  /* 0x0000001625259224 */ /* 0x000fca00078e0215 */
[----:B------:R-:W-:Y:S04]  /*3700*/  @!P1 STG.E.U8 desc[UR36][R34.64+0x9], R37 ;  /* 0x0000092522009986 */ /* 0x000fe8000c101124 */
[----:B------:R-:W2:Y:S01]  /*3710*/  @!P2 LDG.E.U8 R48, desc[UR36][R42.64+0x8] ;  /* 0x000008242a30a981 */ /* 0x000ea2000c1e1100 */
[----:B------:R-:W-:Y:S02]  /*3720*/  ISETP.LT.OR P1, PT, R3, 0xa, !P0 ;  /* 0x0000000a0300780c */ /* 0x000fe40004721670 */
[----:B-1----:R-:W-:-:S04]  /*3730*/  @!P2 IADD3 R32, P0, R8, UR41, RZ ;  /* 0x000000290820ac10 */ /* 0x002fc8000ff1e0ff */
[----:B------:R-:W-:Y:S02]  /*3740*/  @!P2 IADD3.X R33, R9, UR40, RZ, P0, !PT ;  /* 0x000000280921ac10 */ /* 0x000fe400087fe4ff */
[----:B--2---:R-:W-:-:S05]  /*3750*/  @!P2 PRMT R14, R48, 0x8880, RZ ;  /* 0x00008880300ea816 */ /* 0x004fca00000000ff */
[----:B------:R-:W-:-:S04]  /*3760*/  @!P2 IMAD R21, R14, R23, RZ ;  /* 0x000000170e15a224 */ /* 0x000fc800078e02ff */
[----:B------:R-:W-:-:S05]  /*3770*/  @!P2 IMAD R11, R38, R22, R21 ;  /* 0x00000016260ba224 */ /* 0x000fca00078e0215 */
[----:B------:R1:W-:Y:S04]  /*3780*/  @!P2 STG.E.U8 desc[UR36][R32.64+0x8], R11 ;  /* 0x0000080b2000a986 */ /* 0x0003e8000c101124 */
[----:B------:R-:W2:Y:S01]  /*3790*/  @!P1 LDG.E.U8 R48, desc[UR36][R42.64+0x9] ;  /* 0x000009242a309981 */ /* 0x000ea2000c1e1100 */
[----:B------:R-:W-:-:S05]  /*37a0*/  IADD3 R61, P0, R61, 0x100, RZ ;  /* 0x000001003d3d7810 */ /* 0x000fca0007f1e0ff */
[----:B------:R-:W-:Y:S01]  /*37b0*/  IMAD.X R15, RZ, RZ, R15, P0 ;  /* 0x000000ffff0f7224 */ /* 0x000fe200000e060f */
[----:B------:R-:W-:-:S03]  /*37c0*/  ISETP.GE.AND P0, PT, R20, 0x101, PT ;  /* 0x000001011400780c */ /* 0x000fc60003f06270 */
[-C--:B------:R-:W-:Y:S01]  /*37d0*/  IMAD R36, R15, R12.reuse, RZ ;  /* 0x0000000c0f247224 */ /* 0x080fe200078e02ff */
[----:B------:R-:W-:Y:S01]  /*37e0*/  ISETP.LT.OR P2, PT, R3, 0x1, !P0 ;  /* 0x000000010300780c */ /* 0x000fe20004741670 */
[----:B------:R-:W-:-:S04]  /*37f0*/  IMAD.WIDE.U32 R14, R61, R12, R50 ;  /* 0x0000000c3d0e7225 */ /* 0x000fc800078e0032 */
[----:B------:R-:W-:Y:S01]  /*3800*/  IMAD R41, R61, R13, R36 ;  /* 0x0000000d3d297224 */ /* 0x000fe200078e0224 */
[----:B-1----:R-:W-:Y:S02]  /*3810*/  IADD3 R32, P4, R14, R6, RZ ;  /* 0x000000060e207210 */ /* 0x002fe40007f9e0ff */
[----:B------:R-:W-:Y:S02]  /*3820*/  @!P1 IADD3 R14, P3, R8, UR41, RZ ;  /* 0x00000029080e9c10 */ /* 0x000fe4000ff7e0ff */
[----:B------:R-:W-:Y:S02]  /*3830*/  IADD3.X R33, R7, R15, R41, P4, !PT ;  /* 0x0000000f07217210 */ /* 0x000fe400027fe429 */
[----:B------:R-:W-:Y:S02]  /*3840*/  @!P1 IADD3.X R15, R9, UR40, RZ, P3, !PT ;  /* 0x00000028090f9c10 */ /* 0x000fe40009ffe4ff */
[----:B--2---:R-:W-:-:S05]  /*3850*/  @!P1 PRMT R34, R48, 0x8880, RZ ;  /* 0x0000888030229816 */ /* 0x004fca00000000ff */
[----:B------:R-:W-:-:S04]  /*3860*/  @!P1 IMAD R21, R34, R23, RZ ;  /* 0x0000001722159224 */ /* 0x000fc800078e02ff */
[----:B------:R-:W-:-:S05]  /*3870*/  @!P1 IMAD R39, R39, R22, R21 ;  /* 0x0000001627279224 */ /* 0x000fca00078e0215 */
[----:B------:R1:W-:Y:S04]  /*3880*/  @!P1 STG.E.U8 desc[UR36][R14.64+0x9], R39 ;  /* 0x000009270e009986 */ /* 0x0003e8000c101124 */
[----:B------:R-:W2:Y:S01]  /*3890*/  @!P2 LDG.E.U8 R48, desc[UR36][R32.64] ;  /* 0x000000242030a981 */ /* 0x000ea2000c1e1100 */
[C---:B------:R-:W-:Y:S01]  /*38a0*/  IMAD.SHL.U32 R35, R4.reuse, 0x100, RZ ;  /* 0x0000010004237824 */ /* 0x040fe200078e00ff */
[----:B------:R-:W-:Y:S02]  /*38b0*/  ISETP.LT.OR P3, PT, R3, 0x2, !P0 ;  /* 0x000000020300780c */ /* 0x000fe40004761670 */
[----:B------:R-:W-:Y:S02]  /*38c0*/  SHF.L.U64.HI R37, R4, 0x8, R5 ;  /* 0x0000000804257819 */ /* 0x000fe40000010205 */
[----:B------:R-:W-:-:S05]  /*38d0*/  IADD3 R4, P1, R35, R54, RZ ;  /* 0x0000003623047210 */ /* 0x000fca0007f3e0ff */
[----:B------:R-:W-:Y:S01]  /*38e0*/  IMAD.X R5, R37, 0x1, R55, P1 ;  /* 0x0000000125057824 */ /* 0x000fe200008e0637 */
[----:B--2---:R-:W-:-:S05]  /*38f0*/  @!P2 PRMT R34, R48, 0x8880, RZ ;  /* 0x000088803022a816 */ /* 0x004fca00000000ff */
[----:B------:R-:W-:-:S04]  /*3900*/  @!P2 IMAD R21, R34, R23, RZ ;  /* 0x000000172215a224 */ /* 0x000fc800078e02ff */
[----:B------:R-:W-:-:S05]  /*3910*/  @!P2 IMAD R11, R24, R22, R21 ;  /* 0x00000016180ba224 */ /* 0x000fca00078e0215 */
[----:B------:R2:W-:Y:S04]  /*3920*/  @!P2 STG.E.U8 desc[UR36][R4.64], R11 ;  /* 0x0000000b0400a986 */ /* 0x0005e8000c101124 */
[----:B------:R-:W1:Y:S01]  /*3930*/  @!P3 LDG.E.U8 R48, desc[UR36][R32.64+0x1] ;  /* 0x000001242030b981 */ /* 0x000e62000c1e1100 */
[----:B------:R-:W-:Y:S01]  /*3940*/  ISETP.GE.AND P1, PT, R20, 0x109, PT ;  /* 0x000001091400780c */ /* 0x000fe20003f26270 */
[----:B------:R-:W-:-:S03]  /*3950*/  IMAD.WIDE.U32 R12, R61, R12, R52 ;  /* 0x0000000c3d0c7225 */ /* 0x000fc600078e0034 */
[----:B------:R-:W-:Y:S01]  /*3960*/  ISETP.LT.OR P2, PT, R3, 0x1, !P1 ;  /* 0x000000010300780c */ /* 0x000fe20004f41670 */
[----:B------:R-:W-:Y:S01]  /*3970*/  IMAD.IADD R50, R41, 0x1, R13 ;  /* 0x0000000129327824 */ /* 0x000fe200078e020d */
[----:B------:R-:W-:-:S04]  /*3980*/  IADD3 R12, P4, P5, R10, R6, R12 ;  /* 0x000000060a0c7210 */ /* 0x000fc80007d9e00c */
[----:B------:R-:W-:Y:S02]  /*3990*/  IADD3.X R13, R51, R7, R50, P4, P5 ;  /* 0x00000007330d7210 */ /* 0x000fe400027ea432 */
[----:B-1----:R-:W-:-:S05]  /*39a0*/  @!P3 PRMT R14, R48, 0x8880, RZ ;  /* 0x00008880300eb816 */ /* 0x002fca00000000ff */
[----:B------:R-:W-:-:S04]  /*39b0*/  @!P3 IMAD R21, R14, R23, RZ ;  /* 0x000000170e15b224 */ /* 0x000fc800078e02ff */
[----:B------:R-:W-:-:S05]  /*39c0*/  @!P3 IMAD R25, R25, R22, R21 ;  /* 0x000000161919b224 */ /* 0x000fca00078e0215 */
[----:B------:R-:W-:Y:S04]  /*39d0*/  @!P3 STG.E.U8 desc[UR36][R4.64+0x1], R25 ;  /* 0x000001190400b986 */ /* 0x000fe8000c101124 */
[----:B------:R-:W3:Y:S01]  /*39e0*/  @!P2 LDG.E.U8 R48, desc[UR36][R12.64] ;  /* 0x000000240c30a981 */ /* 0x000ee2000c1e1100 */
[----:B------:R-:W-:Y:S02]  /*39f0*/  ISETP.LT.OR P3, PT, R3, 0x2, !P1 ;  /* 0x000000020300780c */ /* 0x000fe40004f61670 */
[----:B------:R-:W-:-:S05]  /*3a00*/  IADD3 R6, P4, R35, R8, RZ ;  /* 0x0000000823067210 */ /* 0x000fca0007f9e0ff */
[----:B------:R-:W-:Y:S01]  /*3a10*/  IMAD.X R7, R37, 0x1, R9, P4 ;  /* 0x0000000125077824 */ /* 0x000fe200020e0609 */
[----:B---3--:R-:W-:-:S05]  /*3a20*/  @!P2 PRMT R10, R48, 0x8880, RZ ;  /* 0x00008880300aa816 */ /* 0x008fca00000000ff */
[----:B------:R-:W-:-:S04]  /*3a30*/  @!P2 IMAD R21, R10, R23, RZ ;  /* 0x000000170a15a224 */ /* 0x000fc800078e02ff */
[----:B------:R-:W-:-:S05]  /*3a40*/  @!P2 IMAD R15, R26, R22, R21 ;  /* 0x000000161a0fa224 */ /* 0x000fca00078e0215 */
[----:B------:R1:W-:Y:S04]  /*3a50*/  @!P2 STG.E.U8 desc[UR36][R6.64], R15 ;  /* 0x0000000f0600a986 */ /* 0x0003e8000c101124 */
[----:B------:R-:W3:Y:S01]  /*3a60*/  @!P3 LDG.E.U8 R48, desc[UR36][R12.64+0x1] ;  /* 0x000001240c30b981 */ /* 0x000ee2000c1e1100 */
[----:B------:R-:W-:Y:S02]  /*3a70*/  ISETP.LT.OR P4, PT, R3, 0x9, !P0 ;  /* 0x000000090300780c */ /* 0x000fe40004781670 */
[----:B------:R-:W-:-:S05]  /*3a80*/  IADD3 R10, P2, R8, R35, RZ ;  /* 0x00000023080a7210 */ /* 0x000fca0007f5e0ff */
[----:B--2---:R-:W-:Y:S01]  /*3a90*/  IMAD.X R11, R9, 0x1, R37, P2 ;  /* 0x00000001090b7824 */ /* 0x004fe200010e0625 */
[----:B---3--:R-:W-:-:S05]  /*3aa0*/  @!P3 PRMT R14, R48, 0x8880, RZ ;  /* 0x00008880300eb816 */ /* 0x008fca00000000ff */
[----:B------:R-:W-:-:S04]  /*3ab0*/  @!P3 IMAD R21, R14, R23, RZ ;  /* 0x000000170e15b224 */ /* 0x000fc800078e02ff */
[----:B------:R-:W-:-:S05]  /*3ac0*/  @!P3 IMAD R27, R27, R22, R21 ;  /* 0x000000161b1bb224 */ /* 0x000fca00078e0215 */
[----:B------:R-:W-:Y:S04]  /*3ad0*/  @!P3 STG.E.U8 desc[UR36][R10.64+0x1], R27 ;  /* 0x0000011b0a00b986 */ /* 0x000fe8000c101124 */
[----:B------:R-:W1:Y:S01]  /*3ae0*/  @!P4 LDG.E.U8 R48, desc[UR36][R32.64+0x8] ;  /* 0x000008242030c981 */ /* 0x000e62000c1e1100 */
[----:B------:R-:W-:Y:S02]  /*3af0*/  ISETP.LT.OR P0, PT, R3, 0xa, !P0 ;  /* 0x0000000a0300780c */ /* 0x000fe40004701670 */
[----:B-1----:R-:W-:-:S05]  /*3b00*/  @!P4 PRMT R6, R48, 0x8880, RZ ;  /* 0x000088803006c816 */ /* 0x002fca00000000ff */
        /* <DEDUP_REMOVED lines=10> */
[----:B------:R-:W-:Y:S02]  /*3bb0*/  ISETP.LT.OR P1, PT, R3, 0xa, !P1 ;  /* 0x0000000a0300780c */ /* 0x000fe40004f21670 */
[----:B------:R-:W-:-:S05]  /*3bc0*/  IADD3 R6, P0, R8, R35, RZ ;  /* 0x0000002308067210 */ /* 0x000fca0007f1e0ff */
[----:B-1----:R-:W-:Y:S01]  /*3bd0*/  IMAD.X R7, R9, 0x1, R37, P0 ;  /* 0x0000000109077824 */ /* 0x002fe200000e0625 */
[----:B---3--:R-:W-:-:S05]  /*3be0*/  @!P2 PRMT R10, R48, 0x8880, RZ ;  /* 0x00008880300aa816 */ /* 0x008fca00000000ff */
[----:B------:R-:W-:-:S04]  /*3bf0*/  @!P2 IMAD R21, R10, R23, RZ ;  /* 0x000000170a15a224 */ /* 0x000fc800078e02ff */
[----:B------:R-:W-:-:S05]  /*3c00*/  @!P2 IMAD R3, R30, R22, R21 ;  /* 0x000000161e03a224 */ /* 0x000fca00078e0215 */
[----:B------:R1:W-:Y:S04]  /*3c10*/  @!P2 STG.E.U8 desc[UR36][R6.64+0x8], R3 ;  /* 0x000008030600a986 */ /* 0x0003e8000c101124 */
[----:B------:R-:W2:Y:S02]  /*3c20*/  @!P1 LDG.E.U8 R48, desc[UR36][R12.64+0x9] ;  /* 0x000009240c309981 */ /* 0x000ea4000c1e1100 */
[----:B--2---:R-:W-:-:S05]  /*3c30*/  @!P1 PRMT R4, R48, 0x8880, RZ ;  /* 0x0000888030049816 */ /* 0x004fca00000000ff */
[----:B------:R-:W-:Y:S01]  /*3c40*/  @!P1 IMAD R4, R4, R23, RZ ;  /* 0x0000001704049224 */ /* 0x000fe200078e02ff */
[----:B-1----:R-:W-:Y:S06]  /*3c50*/  @P1 BRA `(.L_x_34) ;  /* 0x0000000800201947 */ /* 0x002fec0003800000 */
[----:B------:R-:W-:Y:S01]  /*3c60*/  @!P1 IMAD.MOV.U32 R21, RZ, RZ, R4 ;  /* 0x000000ffff159224 */ /* 0x000fe200078e0004 */
[----:B------:R-:W-:-:S03]  /*3c70*/  IADD3 R4, P0, R8, R35, RZ ;  /* 0x0000002308047210 */ /* 0x000fc60007f1e0ff */
[----:B------:R-:W-:Y:S02]  /*3c80*/  IMAD R21, R31, R22, R21 ;  /* 0x000000161f157224 */ /* 0x000fe400078e0215 */
[----:B------:R-:W-:-:S05]  /*3c90*/  IMAD.X R5, R9, 0x1, R37, P0 ;  /* 0x0000000109057824 */ /* 0x000fca00000e0625 */
[----:B------:R1:W-:Y:S01]  /*3ca0*/  STG.E.U8 desc[UR36][R4.64+0x9], R21 ;  /* 0x0000091504007986 */ /* 0x0003e2000c101124 */
[----:B------:R-:W-:Y:S05]  /*3cb0*/  BRA `(.L_x_34) ;  /* 0x0000000800087947 */ /* 0x000fea0003800000 */
.L_x_29:
[C---:B------:R-:W-:Y:S01]  /*3cc0*/  ISETP.GE.AND P2, PT, R20.reuse, 0x1, PT ;  /* 0x000000011400780c */ /* 0x040fe20003f46270 */
[----:B------:R-:W-:Y:S01]  /*3cd0*/  ULDC.64 UR4, c[0x0][0x5c0] ;  /* 0x0001700000047ab9 */ /* 0x000fe20000000a00 */
[----:B------:R-:W-:Y:S02]  /*3ce0*/  ISETP.GE.AND P3, PT, R20, 0x9, PT ;  /* 0x000000091400780c */ /* 0x000fe40003f66270 */
[C---:B------:R-:W-:Y:S02]  /*3cf0*/  ISETP.LT.OR P1, PT, R3.reuse, 0x1, !P2 ;  /* 0x000000010300780c */ /* 0x040fe40005721670 */
[C---:B------:R-:W-:Y:S02]  /*3d00*/  ISETP.LT.OR P5, PT, R3.reuse, 0x2, !P2 ;  /* 0x000000020300780c */ /* 0x040fe400057a1670 */
[----:B------:R-:W-:Y:S02]  /*3d10*/  IADD3 R54, P0, R54, UR4, RZ ;  /* 0x0000000436367c10 */ /* 0x000fe4000ff1e0ff */
[----:B------:R-:W-:-:S02]  /*3d20*/  ISETP.LT.OR P4, PT, R3, 0x1, !P3 ;  /* 0x000000010300780c */ /* 0x000fc40005f81670 */
[----:B------:R-:W-:Y:S02]  /*3d30*/  IADD3.X R55, R60, UR5, RZ, P0, !PT ;  /* 0x000000053c377c10 */ /* 0x000fe400087fe4ff */
[----:B------:R-:W-:-:S03]  /*3d40*/  ISETP.LT.OR P0, PT, R3, 0x2, !P3 ;  /* 0x000000020300780c */ /* 0x000fc60005f01670 */
[-C--:B------:R-:W-:Y:S02]  /*3d50*/  @!P1 IMAD R9, R40, R22.reuse, RZ ;  /* 0x0000001628099224 */ /* 0x080fe400078e02ff */
[----:B------:R-:W-:-:S03]  /*3d60*/  @!P5 IMAD R41, R41, R22, RZ ;  /* 0x000000162929d224 */ /* 0x000fc600078e02ff */
[----:B------:R0:W-:Y:S01]  /*3d70*/  @!P1 STG.E.U8 desc[UR36][R54.64], R9 ;  /* 0x0000000936009986 */ /* 0x0001e2000c101124 */
[----:B------:R-:W-:Y:S01]  /*3d80*/  LEA R6, P1, R4, R54, 0x3 ;  /* 0x0000003604067211 */ /* 0x000fe200078218ff */
[-C--:B------:R-:W-:Y:S02]  /*3d90*/  @!P4 IMAD R11, R42, R22.reuse, RZ ;  /* 0x000000162a0bc224 */ /* 0x080fe400078e02ff */
[----:B------:R-:W-:Y:S01]  /*3da0*/  @!P5 STG.E.U8 desc[UR36][R54.64+0x1], R41 ;  /* 0x000001293600d986 */ /* 0x000fe2000c101124 */
[----:B------:R-:W-:Y:S01]  /*3db0*/  ISETP.LT.OR P5, PT, R3, 0x9, !P2 ;  /* 0x000000090300780c */ /* 0x000fe200057a1670 */
[----:B------:R-:W-:Y:S01]  /*3dc0*/  @!P0 IMAD R43, R43, R22, RZ ;  /* 0x000000162b2b8224 */ /* 0x000fe200078e02ff */
[----:B------:R-:W-:Y:S02]  /*3dd0*/  LEA.HI.X R7, R4, R55, R5, 0x3, P1 ;  /* 0x0000003704077211 */ /* 0x000fe400008f1c05 */
[----:B------:R-:W-:Y:S02]  /*3de0*/  ISETP.GE.AND P1, PT, R20, 0x81, PT ;  /* 0x000000811400780c */ /* 0x000fe40003f26270 */
[C---:B------:R-:W-:Y:S01]  /*3df0*/  ISETP.LT.OR P2, PT, R3.reuse, 0xa, !P2 ;  /* 0x0000000a0300780c */ /* 0x040fe20005741670 */
[----:B------:R1:W-:Y:S01]  /*3e00*/  @!P4 STG.E.U8 desc[UR36][R6.64], R11 ;  /* 0x0000000b0600c986 */ /* 0x0003e2000c101124 */
[----:B------:R-:W-:-:S03]  /*3e10*/  ISETP.LT.OR P4, PT, R3, 0x1, !P1 ;  /* 0x000000010300780c */ /* 0x000fc60004f81670 */
[----:B------:R-:W-:Y:S01]  /*3e20*/  @!P0 STG.E.U8 desc[UR36][R6.64+0x1], R43 ;  /* 0x0000012b06008986 */ /* 0x000fe2000c101124 */
[C---:B------:R-:W-:Y:S01]  /*3e30*/  ISETP.LT.OR P0, PT, R3.reuse, 0x9, !P3 ;  /* 0x000000090300780c */ /* 0x040fe20005f01670 */
[----:B------:R-:W-:Y:S01]  /*3e40*/  @!P5 IMAD R13, R44, R22, RZ ;  /* 0x000000162c0dd224 */ /* 0x000fe200078e02ff */
[----:B------:R-:W-:-:S04]  /*3e50*/  ISETP.LT.OR P3, PT, R3, 0xa, !P3 ;  /* 0x0000000a0300780c */ /* 0x000fc80005f61670 */
[----:B------:R2:W-:Y:S01]  /*3e60*/  @!P5 STG.E.U8 desc[UR36][R54.64+0x8], R13 ;  /* 0x0000080d3600d986 */ /* 0x0005e2000c101124 */
[----:B------:R-:W-:Y:S01]  /*3e70*/  ISETP.LT.OR P5, PT, R3, 0x2, !P1 ;  /* 0x000000020300780c */ /* 0x000fe20004fa1670 */
[----:B------:R-:W-:Y:S02]  /*3e80*/  @!P2 IMAD R45, R45, R22, RZ ;  /* 0x000000162d2da224 */ /* 0x000fe400078e02ff */
[----:B------:R-:W-:Y:S02]  /*3e90*/  @!P4 IMAD.MOV.U32 R8, RZ, RZ, R6 ;  /* 0x000000ffff08c224 */ /* 0x000fe400078e0006 */
[----:B0-----:R-:W-:Y:S01]  /*3ea0*/  @!P4 IMAD.MOV.U32 R9, RZ, RZ, R7 ;  /* 0x000000ffff09c224 */ /* 0x001fe200078e0007 */
[----:B------:R-:W-:Y:S01]  /*3eb0*/  @!P2 STG.E.U8 desc[UR36][R54.64+0x9], R45 ;  /* 0x0000092d3600a986 */ /* 0x000fe2000c101124 */
[----:B-1----:R-:W-:Y:S01]  /*3ec0*/  @!P4 IMAD R11, R5, 0x78, RZ ;  /* 0x00000078050bc824 */ /* 0x002fe200078e02ff */
[C---:B------:R-:W-:Y:S01]  /*3ed0*/  ISETP.LT.OR P2, PT, R3.reuse, 0x9, !P1 ;  /* 0x000000090300780c */ /* 0x040fe20004f41670 */
[----:B------:R-:W-:Y:S01]  /*3ee0*/  @!P4 IMAD.WIDE.U32 R8, R4, 0x78, R8 ;  /* 0x000000780408c825 */ /* 0x000fe200078e0008 */
[----:B------:R-:W-:-:S03]  /*3ef0*/  ISETP.LT.OR P1, PT, R3, 0xa, !P1 ;  /* 0x0000000a0300780c */ /* 0x000fc60004f21670 */
[-C--:B------:R-:W-:Y:S02]  /*3f00*/  @!P0 IMAD R15, R46, R22.reuse, RZ ;  /* 0x000000162e0f8224 */ /* 0x080fe400078e02ff */
[----:B------:R-:W-:Y:S02]  /*3f10*/  @!P4 IMAD.IADD R9, R9, 0x1, R11 ;  /* 0x000000010909c824 */ /* 0x000fe400078e020b */
[-C--:B------:R-:W-:Y:S01]  /*3f20*/  @!P3 IMAD R47, R47, R22.reuse, RZ ;  /* 0x000000162f2fb224 */ /* 0x080fe200078e02ff */
[----:B------:R0:W-:Y:S01]  /*3f30*/  @!P0 STG.E.U8 desc[UR36][R6.64+0x8], R15 ;  /* 0x0000080f06008986 */ /* 0x0001e2000c101124 */
[----:B--2---:R-:W-:Y:S01]  /*3f40*/  @!P5 IMAD R13, R5, 0x78, RZ ;  /* 0x00000078050dd824 */ /* 0x004fe200078e02ff */
[----:B------:R-:W-:Y:S01]  /*3f50*/  ISETP.GE.AND P0, PT, R20, 0x89, PT ;  /* 0x000000891400780c */ /* 0x000fe20003f06270 */
[----:B------:R-:W-:Y:S01]  /*3f60*/  @!P5 IMAD.WIDE.U32 R10, R4, 0x78, R6 ;  /* 0x00000078040ad825 */ /* 0x000fe200078e0006 */
[----:B------:R-:W-:Y:S02]  /*3f70*/  @!P3 STG.E.U8 desc[UR36][R6.64+0x9], R47 ;  /* 0x0000092f0600b986 */ /* 0x000fe4000c101124 */
[----:B------:R-:W-:Y:S01]  /*3f80*/  ISETP.LT.OR P3, PT, R3, 0x1, !P0 ;  /* 0x000000010300780c */ /* 0x000fe20004761670 */
[----:B------:R-:W-:-:S02]  /*3f90*/  @!P4 IMAD R21, R32, R22, RZ ;  /* 0x000000162015c224 */ /* 0x000fc400078e02ff */
[----:B------:R-:W-:Y:S02]  /*3fa0*/  @!P5 IMAD.IADD R13, R11, 0x1, R13 ;  /* 0x000000010b0dd824 */ /* 0x000fe400078e020d */
[----:B------:R-:W-:Y:S01]  /*3fb0*/  @!P5 IMAD.MOV.U32 R12, RZ, RZ, R10 ;  /* 0x000000ffff0cd224 */ /* 0x000fe200078e000a */
[----:B------:R1:W-:Y:S01]  /*3fc0*/  @!P4 STG.E.U8 desc[UR36][R8.64], R21 ;  /* 0x000000150800c986 */ /* 0x0003e2000c101124 */
[----:B------:R-:W-:Y:S01]  /*3fd0*/  @!P5 IMAD R33, R33, R22, RZ ;  /* 0x000000162121d224 */ /* 0x000fe200078e02ff */
[----:B------:R-:W-:Y:S01]  /*3fe0*/  IADD3 R10, P4, R6, UR41, RZ ;  /* 0x00000029060a7c10 */ /* 0x000fe2000ff9e0ff */
[----:B------:R-:W-:Y:S02]  /*3ff0*/  @!P2 IMAD R11, R5, 0x78, RZ ;  /* 0x00000078050ba824 */ /* 0x000fe400078e02ff */
[----:B0-----:R-:W-:Y:S01]  /*4000*/  @!P2 IMAD.WIDE.U32 R14, R4, 0x78, R6 ;  /* 0x00000078040ea825 */ /* 0x001fe200078e0006 */
[----:B------:R0:W-:Y:S01]  /*4010*/  @!P5 STG.E.U8 desc[UR36][R12.64+0x1], R33 ;  /* 0x000001210c00d986 */ /* 0x0001e2000c101124 */
[----:B------:R-:W-:-:S02]  /*4020*/  ISETP.LT.OR P5, PT, R3, 0x2, !P0 ;  /* 0x000000020300780c */ /* 0x000fc400047a1670 */
[----:B------:R-:W-:Y:S01]  /*4030*/  @!P2 IMAD.IADD R15, R15, 0x1, R11 ;  /* 0x000000010f0fa824 */ /* 0x000fe200078e020b */
[----:B------:R-:W-:Y:S01]  /*4040*/  IADD3.X R11, R7, UR40, RZ, P4, !PT ;  /* 0x00000028070b7c10 */ /* 0x000fe2000a7fe4ff */
[-C--:B------:R-:W-:Y:S01]  /*4050*/  @!P3 IMAD R41, R34, R22.reuse, RZ ;  /* 0x000000162229b224 */ /* 0x080fe200078e02ff */
[C---:B------:R-:W-:Y:S01]  /*4060*/  ISETP.LT.OR P4, PT, R3.reuse, 0x9, !P0 ;  /* 0x000000090300780c */ /* 0x040fe20004781670 */
[----:B-1----:R-:W-:Y:S01]  /*4070*/  @!P1 IMAD.WIDE.U32 R8, R4, 0x78, R6 ;  /* 0x0000007804089825 */ /* 0x002fe200078e0006 */
[----:B------:R-:W-:Y:S02]  /*4080*/  ISETP.LT.OR P0, PT, R3, 0xa, !P0 ;  /* 0x0000000a0300780c */ /* 0x000fe40004701670 */
[----:B------:R-:W-:Y:S01]  /*4090*/  @!P3 STG.E.U8 desc[UR36][R10.64], R41 ;  /* 0x000000290a00b986 */ /* 0x000fe2000c101124 */
[----:B------:R-:W-:Y:S01]  /*40a0*/  ISETP.GE.AND P3, PT, R20, 0x101, PT ;  /* 0x000001011400780c */ /* 0x000fe20003f66270 */
[-C--:B0-----:R-:W-:Y:S02]  /*40b0*/  @!P2 IMAD R13, R36, R22.reuse, RZ ;  /* 0x00000016240da224 */ /* 0x081fe400078e02ff */
[----:B------:R-:W-:-:S02]  /*40c0*/  @!P5 IMAD R35, R35, R22, RZ ;  /* 0x000000162323d224 */ /* 0x000fc400078e02ff */
[----:B------:R-:W-:Y:S02]  /*40d0*/  @!P5 IMAD.MOV.U32 R6, RZ, RZ, R10 ;  /* 0x000000ffff06d224 */ /* 0x000fe400078e000a */
[----:B------:R-:W-:Y:S02]  /*40e0*/  @!P5 IMAD.MOV.U32 R7, RZ, RZ, R11 ;  /* 0x000000ffff07d224 */ /* 0x000fe400078e000b */
[----:B------:R-:W-:Y:S02]  /*40f0*/  @!P1 IMAD R21, R5, 0x78, RZ ;  /* 0x0000007805159824 */ /* 0x000fe400078e02ff */
[-C--:B------:R-:W-:Y:S01]  /*4100*/  @!P1 IMAD R37, R37, R22.reuse, RZ ;  /* 0x0000001625259224 */ /* 0x080fe200078e02ff */
[----:B------:R0:W-:Y:S01]  /*4110*/  @!P5 STG.E.U8 desc[UR36][R6.64+0x1], R35 ;  /* 0x000001230600d986 */ /* 0x0001e2000c101124 */
[----:B------:R-:W-:Y:S01]  /*4120*/  ISETP.LT.OR P5, PT, R3, 0x1, !P3 ;  /* 0x000000010300780c */ /* 0x000fe20005fa1670 */
[----:B------:R-:W-:Y:S02]  /*4130*/  @!P1 IMAD.IADD R9, R9, 0x1, R21 ;  /* 0x0000000109099824 */ /* 0x000fe400078e0215 */
[----:B------:R1:W-:Y:S01]  /*4140*/  @!P2 STG.E.U8 desc[UR36][R14.64+0x8], R13 ;  /* 0x0000080d0e00a986 */ /* 0x0003e2000c101124 */
[----:B------:R-:W-:Y:S01]  /*4150*/  ISETP.LT.OR P2, PT, R3, 0x2, !P3 ;  /* 0x000000020300780c */ /* 0x000fe20005f41670 */
[----:B------:R-:W-:-:S02]  /*4160*/  @!P4 IMAD R21, R38, R22, RZ ;  /* 0x000000162615c224 */ /* 0x000fc400078e02ff */
[----:B------:R-:W-:Y:S01]  /*4170*/  @!P0 IMAD R39, R39, R22, RZ ;  /* 0x0000001627278224 */ /* 0x000fe200078e02ff */
[----:B------:R2:W-:Y:S01]  /*4180*/  @!P1 STG.E.U8 desc[UR36][R8.64+0x9], R37 ;  /* 0x0000092508009986 */ /* 0x0005e2000c101124 */
[----:B------:R-:W-:-:S03]  /*4190*/  ISETP.GE.AND P1, PT, R20, 0x109, PT ;  /* 0x000001091400780c */ /* 0x000fc60003f26270 */
[----:B------:R3:W-:Y:S01]  /*41a0*/  @!P4 STG.E.U8 desc[UR36][R10.64+0x8], R21 ;  /* 0x000008150a00c986 */ /* 0x0007e2000c101124 */
[--C-:B0-----:R-:W-:Y:S01]  /*41b0*/  @!P5 IMAD.MOV.U32 R6, RZ, RZ, R10.reuse ;  /* 0x000000ffff06d224 */ /* 0x101fe200078e000a */
[C---:B------:R-:W-:Y:S01]  /*41c0*/  ISETP.LT.OR P4, PT, R3.reuse, 0x9, !P3 ;  /* 0x000000090300780c */ /* 0x040fe20005f81670 */
[--C-:B------:R-:W-:Y:S01]  /*41d0*/  @!P5 IMAD.MOV.U32 R7, RZ, RZ, R11.reuse ;  /* 0x000000ffff07d224 */ /* 0x100fe200078e000b */
[----:B------:R-:W-:Y:S01]  /*41e0*/  @!P0 STG.E.U8 desc[UR36][R10.64+0x9], R39 ;  /* 0x000009270a008986 */ /* 0x000fe2000c101124 */
[----:B------:R-:W-:Y:S01]  /*41f0*/  ISETP.LT.OR P0, PT, R3, 0x1, !P1 ;  /* 0x000000010300780c */ /* 0x000fe20004f01670 */
[----:B-1----:R-:W-:Y:S01]  /*4200*/  @!P5 IMAD R13, R5, 0x78, RZ ;  /* 0x00000078050dd824 */ /* 0x002fe200078e02ff */
[----:B------:R-:W-:Y:S01]  /*4210*/  ISETP.LT.OR P3, PT, R3, 0xa, !P3 ;  /* 0x0000000a0300780c */ /* 0x000fe20005f61670 */
[----:B--2---:R-:W-:Y:S02]  /*4220*/  @!P2 IMAD.MOV.U32 R8, RZ, RZ, R10 ;  /* 0x000000ffff08a224 */ /* 0x004fe400078e000a */
[----:B------:R-:W-:-:S02]  /*4230*/  @!P2 IMAD.MOV.U32 R9, RZ, RZ, R11 ;  /* 0x000000ffff09a224 */ /* 0x000fc400078e000b */
[----:B------:R-:W-:-:S04]  /*4240*/  @!P5 IMAD.WIDE.U32 R6, R4, 0x78, R6 ;  /* 0x000000780406d825 */ /* 0x000fc800078e0006 */
[----:B------:R-:W-:Y:S02]  /*4250*/  @!P2 IMAD R33, R5, 0x78, RZ ;  /* 0x000000780521a824 */ /* 0x000fe400078e02ff */
[----:B------:R-:W-:-:S04]  /*4260*/  @!P2 IMAD.WIDE.U32 R8, R4, 0x78, R8 ;  /* 0x000000780408a825 */ /* 0x000fc800078e0008 */
[----:B------:R-:W-:Y:S02]  /*4270*/  @!P5 IMAD.IADD R7, R13, 0x1, R7 ;  /* 0x000000010d07d824 */ /* 0x000fe400078e0207 */
[-C--:B------:R-:W-:Y:S02]  /*4280*/  @!P5 IMAD R15, R24, R22.reuse, RZ ;  /* 0x00000016180fd224 */ /* 0x080fe400078e02ff */
[----:B------:R-:W-:Y:S02]  /*4290*/  @!P2 IMAD.IADD R9, R33, 0x1, R9 ;  /* 0x000000012109a824 */ /* 0x000fe400078e0209 */
[-C--:B------:R-:W-:Y:S01]  /*42a0*/  @!P2 IMAD R25, R25, R22.reuse, RZ ;  /* 0x000000161919a224 */ /* 0x080fe200078e02ff */
[----:B------:R0:W-:Y:S01]  /*42b0*/  @!P5 STG.E.U8 desc[UR36][R6.64], R15 ;  /* 0x0000000f0600d986 */ /* 0x0001e2000c101124 */
[----:B------:R-:W-:Y:S01]  /*42c0*/  @!P0 IADD3 R12, P5, R10, UR41, RZ ;  /* 0x000000290a0c8c10 */ /* 0x000fe2000ffbe0ff */
[----:B------:R-:W-:Y:S02]  /*42d0*/  @!P3 IMAD.MOV.U32 R14, RZ, RZ, R10 ;  /* 0x000000ffff0eb224 */ /* 0x000fe400078e000a */
[----:B------:R1:W-:Y:S01]  /*42e0*/  @!P2 STG.E.U8 desc[UR36][R8.64+0x1], R25 ;  /* 0x000001190800a986 */ /* 0x0003e2000c101124 */
[----:B------:R-:W-:Y:S01]  /*42f0*/  ISETP.LT.OR P2, PT, R3, 0x2, !P1 ;  /* 0x000000020300780c */ /* 0x000fe20004f41670 */
[----:B------:R-:W-:Y:S01]  /*4300*/  @!P3 IMAD R33, R5, 0x78, RZ ;  /* 0x000000780521b824 */ /* 0x000fe200078e02ff */
[----:B------:R-:W-:Y:S01]  /*4310*/  @!P0 IADD3.X R13, R11, UR40, RZ, P5, !PT ;  /* 0x000000280b0d8c10 */ /* 0x000fe2000affe4ff */
[-C--:B---3--:R-:W-:Y:S01]  /*4320*/  @!P4 IMAD R21, R28, R22.reuse, RZ ;  /* 0x000000161c15c224 */ /* 0x088fe200078e02ff */
[----:B------:R-:W-:Y:S01]  /*4330*/  ISETP.LT.OR P5, PT, R3, 0x9, !P1 ;  /* 0x000000090300780c */ /* 0x000fe20004fa1670 */
[-C--:B------:R-:W-:Y:S01]  /*4340*/  @!P3 IMAD R29, R29, R22.reuse, RZ ;  /* 0x000000161d1db224 */ /* 0x080fe200078e02ff */
[----:B------:R-:W-:Y:S01]  /*4350*/  ISETP.LT.OR P1, PT, R3, 0xa, !P1 ;  /* 0x0000000a0300780c */ /* 0x000fe20004f21670 */
[----:B------:R-:W-:-:S02]  /*4360*/  @!P0 IMAD R3, R26, R22, RZ ;  /* 0x000000161a038224 */ /* 0x000fc400078e02ff */
[----:B0-----:R-:W-:Y:S02]  /*4370*/  @!P4 IMAD.MOV.U32 R6, RZ, RZ, R10 ;  /* 0x000000ffff06c224 */ /* 0x001fe400078e000a */
[--C-:B------:R-:W-:Y:S01]  /*4380*/  @!P4 IMAD.MOV.U32 R7, RZ, RZ, R11.reuse ;  /* 0x000000ffff07c224 */ /* 0x100fe200078e000b */
[----:B------:R0:W-:Y:S01]  /*4390*/  @!P0 STG.E.U8 desc[UR36][R12.64], R3 ;  /* 0x000000030c008986 */ /* 0x0001e2000c101124 */
[----:B------:R-:W-:Y:S02]  /*43a0*/  @!P3 IMAD.MOV.U32 R15, RZ, RZ, R11 ;  /* 0x000000ffff0fb224 */ /* 0x000fe400078e000b */
[----:B------:R-:W-:-:S04]  /*43b0*/  @!P4 IMAD.WIDE.U32 R6, R4, 0x78, R6 ;  /* 0x000000780406c825 */ /* 0x000fc800078e0006 */
[----:B------:R-:W-:Y:S01]  /*43c0*/  @!P3 IMAD.WIDE.U32 R14, R4, 0x78, R14 ;  /* 0x00000078040eb825 */ /* 0x000fe200078e000e */
[----:B------:R-:W-:-:S03]  /*43d0*/  @!P2 IADD3 R4, P0, R10, UR41, RZ ;  /* 0x000000290a04ac10 */ /* 0x000fc6000ff1e0ff */
[----:B-1----:R-:W-:Y:S01]  /*43e0*/  @!P4 IMAD R9, R5, 0x78, RZ ;  /* 0x000000780509c824 */ /* 0x002fe200078e02ff */
[----:B------:R-:W-:Y:S01]  /*43f0*/  @!P2 IADD3.X R5, R11, UR40, RZ, P0, !PT ;  /* 0x000000280b05ac10 */ /* 0x000fe200087fe4ff */
[-C--:B------:R-:W-:Y:S01]  /*4400*/  @!P2 IMAD R27, R27, R22.reuse, RZ ;  /* 0x000000161b1ba224 */ /* 0x080fe200078e02ff */
[----:B------:R-:W-:Y:S01]  /*4410*/  @!P5 IADD3 R8, P0, R10, UR41, RZ ;  /* 0x000000290a08dc10 */ /* 0x000fe2000ff1e0ff */
[----:B------:R-:W-:Y:S02]  /*4420*/  @!P4 IMAD.IADD R7, R9, 0x1, R7 ;  /* 0x000000010907c824 */ /* 0x000fe400078e0207 */
[----:B------:R-:W-:Y:S01]  /*4430*/  @!P3 IMAD.IADD R15, R33, 0x1, R15 ;  /* 0x00000001210fb824 */ /* 0x000fe200078e020f */
[----:B------:R-:W-:Y:S01]  /*4440*/  @!P5 IADD3.X R9, R11, UR40, RZ, P0, !PT ;  /* 0x000000280b09dc10 */ /* 0x000fe200087fe4ff */
[-C--:B------:R-:W-:Y:S01]  /*4450*/  @!P5 IMAD R25, R30, R22.reuse, RZ ;  /* 0x000000161e19d224 */ /* 0x080fe200078e02ff */
[----:B------:R-:W-:Y:S01]  /*4460*/  @!P1 IADD3 R10, P0, R10, UR41, RZ ;  /* 0x000000290a0a9c10 */ /* 0x000fe2000ff1e0ff */
[----:B------:R-:W-:Y:S01]  /*4470*/  @!P1 IMAD R31, R31, R22, RZ ;  /* 0x000000161f1f9224 */ /* 0x000fe200078e02ff */
[----:B------:R0:W-:Y:S02]  /*4480*/  @!P2 STG.E.U8 desc[UR36][R4.64+0x1], R27 ;  /* 0x0000011b0400a986 */ /* 0x0001e4000c101124 */
[----:B------:R-:W-:-:S02]  /*4490*/  @!P1 IADD3.X R11, R11, UR40, RZ, P0, !PT ;  /* 0x000000280b0b9c10 */ /* 0x000fc400087fe4ff */
[----:B------:R0:W-:Y:S04]  /*44a0*/  @!P4 STG.E.U8 desc[UR36][R6.64+0x8], R21 ;  /* 0x000008150600c986 */ /* 0x0001e8000c101124 */
[----:B------:R0:W-:Y:S04]  /*44b0*/  @!P3 STG.E.U8 desc[UR36][R14.64+0x9], R29 ;  /* 0x0000091d0e00b986 */ /* 0x0001e8000c101124 */
[----:B------:R0:W-:Y:S04]  /*44c0*/  @!P5 STG.E.U8 desc[UR36][R8.64+0x8], R25 ;  /* 0x000008190800d986 */ /* 0x0001e8000c101124 */
[----:B------:R0:W-:Y:S02]  /*44d0*/  @!P1 STG.E.U8 desc[UR36][R10.64+0x9], R31 ;  /* 0x0000091f0a009986 */ /* 0x0001e4000c101124 */
.L_x_34:
[----:B------:R-:W-:Y:S05]  /*44e0*/  BSYNC B0 ;  /* 0x0000000000007941 */ /* 0x000fea0003800000 */
.L_x_28:
[----:B------:R-:W-:Y:S01]  /*44f0*/  ULDC UR4, c[0x0][0xc] ;  /* 0x0000030000047ab9 */ /* 0x000fe20000000800 */
[----:B------:R-:W-:Y:S01]  /*4500*/  ULDC UR5, c[0x0][0x10] ;  /* 0x0000040000057ab9 */ /* 0x000fe20000000800 */
[----:B0-----:R-:W0:Y:S01]  /*4510*/  LDC R3, c[0x0][0x14] ;  /* 0x00000500ff037b82 */ /* 0x001e220000000800 */
[----:B------:R-:W-:Y:S01]  /*4520*/  UIMAD.WIDE.U32 UR4, UR4, UR5, URZ ;  /* 0x00000005040472a5 */ /* 0x000fe2000f8e003f */
[----:B------:R-:W-:Y:S02]  /*4530*/  IMAD.MOV.U32 R50, RZ, RZ, -0x1 ;  /* 0xffffffffff327424 */ /* 0x000fe400078e00ff */
[----:B------:R-:W-:-:S03]  /*4540*/  IMAD.MOV.U32 R51, RZ, RZ, -0x1 ;  /* 0xffffffffff337424 */ /* 0x000fc600078e00ff */
[----:B0-----:R-:W-:-:S04]  /*4550*/  IMAD.WIDE.U32 R16, R3, UR4, R16 ;  /* 0x0000000403107c25 */ /* 0x001fc8000f8e0010 */
[----:B------:R-:W-:Y:S01]  /*4560*/  IMAD R3, R3, UR5, RZ ;  /* 0x0000000503037c24 */ /* 0x000fe2000f8e02ff */
[----:B------:R-:W-:Y:S02]  /*4570*/  ULDC.64 UR4, c[0x0][0x650] ;  /* 0x0001940000047ab9 */ /* 0x000fe40000000a00 */
[----:B------:R-:W-:Y:S01]  /*4580*/  ISETP.GE.U32.AND P0, PT, R16, UR4, PT ;  /* 0x0000000410007c0c */ /* 0x000fe2000bf06070 */
[--C-:B------:R-:W-:Y:S01]  /*4590*/  IMAD.IADD R17, R17, 0x1, R3.reuse ;  /* 0x0000000111117824 */ /* 0x100fe200078e0203 */
[----:B------:R-:W-:-:S04]  /*45a0*/  PRMT R3, RZ, 0x7610, R3 ;  /* 0x00007610ff037816 */ /* 0x000fc80000000003 */
[----:B------:R-:W-:-:S13]  /*45b0*/  ISETP.GE.U32.AND.EX P0, PT, R17, UR5, PT, P0 ;  /* 0x0000000511007c0c */ /* 0x000fda000bf06100 */
[----:B------:R-:W-:Y:S05]  /*45c0*/  @P0 BRA `(.L_x_35) ;  /* 0x0000000400640947 */ /* 0x000fea0003800000 */
[----:B------:R-:W0:Y:S01]  /*45d0*/  S2R R12, SR_CTAID.X ;  /* 0x00000000000c7919 */ /* 0x000e220000002500 */
[----:B------:R-:W2:Y:S01]  /*45e0*/  LDC.64 R10, c[0x0][0x628] ;  /* 0x00018a00ff0a7b82 */ /* 0x000ea20000000a00 */
[----:B------:R-:W-:Y:S01]  /*45f0*/  ULDC UR4, c[0x0][0x150] ;  /* 0x0000540000047ab9 */ /* 0x000fe20000000800 */
[----:B------:R-:W-:Y:S01]  /*4600*/  IMAD.MOV.U32 R8, RZ, RZ, R16 ;  /* 0x000000ffff087224 */ /* 0x000fe200078e0010 */
[----:B------:R-:W3:Y:S01]  /*4610*/  S2R R24, SR_CTAID.Y ;  /* 0x0000000000187919 */ /* 0x000ee20000002600 */
[----:B------:R-:W-:-:S04]  /*4620*/  IMAD.MOV.U32 R9, RZ, RZ, R17 ;  /* 0x000000ffff097224 */ /* 0x000fc800078e0011 */
[----:B-1----:R-:W1:Y:S08]  /*4630*/  LDC R21, c[0x0][0x144] ;  /* 0x00005100ff157b82 */ /* 0x002e700000000800 */
[----:B------:R-:W4:Y:S08]  /*4640*/  LDC R0, c[0x0][0x630] ;  /* 0x00018c00ff007b82 */ /* 0x000f300000000800 */
[----:B------:R-:W1:Y:S01]  /*4650*/  LDC.64 R14, c[0x0][0x620] ;  /* 0x00018800ff0e7b82 */ /* 0x000e620000000a00 */
[----:B--2---:R-:W-:-:S04]  /*4660*/  ISETP.NE.U32.AND P0, PT, R10, RZ, PT ;  /* 0x000000ff0a00720c */ /* 0x004fc80003f05070 */
[----:B------:R-:W-:Y:S02]  /*4670*/  ISETP.NE.AND.EX P0, PT, R11, RZ, PT, P0 ;  /* 0x000000ff0b00720c */ /* 0x000fe40003f05300 */
[----:B0-----:R-:W-:-:S05]  /*4680*/  I2FP.F32.U32 R3, R12 ;  /* 0x0000000c00037245 */ /* 0x001fca0000201000 */
[----:B------:R-:W-:-:S04]  /*4690*/  FMUL R3, R3, UR4 ;  /* 0x0000000403037c20 */ /* 0x000fc80008400000 */
[----:B------:R0:W2:Y:S02]  /*46a0*/  F2I.U32.TRUNC.NTZ R20, R3 ;  /* 0x0000000300147305 */ /* 0x0000a4000020f000 */
[----:B---34-:R-:W-:Y:S05]  /*46b0*/  @!P0 BRA `(.L_x_36) ;  /* 0x0000000000288947 */ /* 0x018fea0003800000 */
[----:B0-----:R-:W0:Y:S02]  /*46c0*/  LDC R3, c[0x0][0x634] ;  /* 0x00018d00ff037b82 */ /* 0x001e240000000800 */
        /* <DEDUP_REMOVED lines=9> */
.L_x_36:
[----:B------:R-:W3:Y:S01]  /*4760*/  LDC.64 R28, c[0x0][0x640] ;  /* 0x00019000ff1c7b82 */ /* 0x000ee20000000a00 */
[-CC-:B------:R-:W-:Y:S01]  /*4770*/  SHF.R.U64 R51, R8, R0.reuse, R9.reuse ;  /* 0x0000000008337219 */ /* 0x180fe20000001209 */
[----:B--2---:R-:W-:Y:S01]  /*4780*/  IMAD.MOV R20, RZ, RZ, -R20 ;  /* 0x000000ffff147224 */ /* 0x004fe200078e0a14 */
[----:B------:R-:W-:Y:S01]  /*4790*/  SHF.R.U32.HI R0, RZ, R0, R9 ;  /* 0x00000000ff007219 */ /* 0x000fe20000011609 */
[----:B------:R-:W-:Y:S01]  /*47a0*/  ULDC UR4, c[0x0][0x154] ;  /* 0x0000550000047ab9 */ /* 0x000fe20000000800 */
[----:B0-----:R-:W-:Y:S01]  /*47b0*/  IADD3 R3, P0, RZ, -R51, RZ ;  /* 0x80000033ff037210 */ /* 0x001fe20007f1e0ff */
[----:B-1----:R-:W-:Y:S02]  /*47c0*/  IMAD R21, R21, R20, R12 ;  /* 0x0000001415157224 */ /* 0x002fe400078e020c */
[----:B------:R-:W0:Y:S01]  /*47d0*/  LDC R6, c[0x0][0x618] ;  /* 0x00018600ff067b82 */ /* 0x000e220000000800 */
[----:B------:R-:W-:Y:S02]  /*47e0*/  IMAD.MOV.U32 R7, RZ, RZ, 0x1 ;  /* 0x00000001ff077424 */ /* 0x000fe400078e00ff */
[----:B------:R-:W-:-:S04]  /*47f0*/  IMAD.X R5, RZ, RZ, ~R0, P0 ;  /* 0x000000ffff057224 */ /* 0x000fc800000e0e00 */
[-C--:B------:R-:W-:Y:S01]  /*4800*/  IMAD R0, R5, R14.reuse, RZ ;  /* 0x0000000e05007224 */ /* 0x080fe200078e02ff */
[----:B------:R-:W1:Y:S01]  /*4810*/  LDC R8, c[0x0][0x608] ;  /* 0x00018200ff087b82 */ /* 0x000e620000000800 */
[----:B------:R-:W-:-:S04]  /*4820*/  IMAD.WIDE.U32 R4, R3, R14, R16 ;  /* 0x0000000e03047225 */ /* 0x000fc800078e0010 */
[----:B------:R-:W-:Y:S01]  /*4830*/  IMAD R3, R3, R15, R0 ;  /* 0x0000000f03037224 */ /* 0x000fe200078e0200 */
[----:B------:R-:W-:Y:S02]  /*4840*/  I2FP.F32.U32 R0, R24 ;  /* 0x0000001800007245 */ /* 0x000fe40000201000 */
[----:B------:R-:W2:Y:S01]  /*4850*/  LDC R26, c[0x0][0x658] ;  /* 0x00019600ff1a7b82 */ /* 0x000ea20000000800 */
[----:B------:R-:W-:Y:S01]  /*4860*/  IMAD.IADD R3, R5, 0x1, R3 ;  /* 0x0000000105037824 */ /* 0x000fe200078e0203 */
[----:B---3--:R-:W-:Y:S01]  /*4870*/  ISETP.NE.U32.AND P0, PT, R28, RZ, PT ;  /* 0x000000ff1c00720c */ /* 0x008fe20003f05070 */
[----:B------:R-:W-:Y:S01]  /*4880*/  FMUL R0, R0, UR4 ;  /* 0x0000000400007c20 */ /* 0x000fe20008400000 */
[----:B------:R-:W-:Y:S02]  /*4890*/  IMAD.MOV.U32 R5, RZ, RZ, -0x1 ;  /* 0xffffffffff057424 */ /* 0x000fe400078e00ff */
[----:B------:R-:W-:Y:S01]  /*48a0*/  ISETP.NE.AND.EX P0, PT, R29, RZ, PT, P0 ;  /* 0x000000ff1d00720c */ /* 0x000fe20003f05300 */
[----:B------:R3:W4:Y:S01]  /*48b0*/  F2I.U32.TRUNC.NTZ R13, R0 ;  /* 0x00000000000d7305 */ /* 0x000722000020f000 */
[----:B------:R-:W3:Y:S01]  /*48c0*/  LDC R15, c[0x0][0x148] ;  /* 0x00005200ff0f7b82 */ /* 0x000ee20000000800 */
[----:B0-----:R-:W-:-:S02]  /*48d0*/  SHF.R.U64 R12, R4, R6, R3 ;  /* 0x00000006040c7219 */ /* 0x001fc40000001203 */
[----:B------:R-:W-:-:S05]  /*48e0*/  SHF.R.U32.HI R3, RZ, R6, R3 ;  /* 0x00000006ff037219 */ /* 0x000fca0000011603 */
[----:B------:R-:W0:Y:S01]  /*48f0*/  LDC R20, c[0x0][0x600] ;  /* 0x00018000ff147b82 */ /* 0x000e220000000800 */
[-CC-:B-1----:R-:W-:Y:S02]  /*4900*/  SHF.R.U64 R10, R12, R8.reuse, R3.reuse ;  /* 0x000000080c0a7219 */ /* 0x182fe40000001203 */
[----:B------:R-:W-:-:S05]  /*4910*/  SHF.R.U32.HI R3, RZ, R8, R3 ;  /* 0x00000008ff037219 */ /* 0x000fca0000011603 */
[----:B------:R-:W1:Y:S01]  /*4920*/  LDC R27, c[0x0][0x648] ;  /* 0x00019200ff1b7b82 */ /* 0x000e620000000800 */
[-C--:B--2---:R-:W-:Y:S02]  /*4930*/  SHF.L.U32 R4, R5, R26.reuse, RZ ;  /* 0x0000001a05047219 */ /* 0x084fe400000006ff */
[-CC-:B------:R-:W-:Y:S02]  /*4940*/  SHF.R.U64 R14, R10, R26.reuse, R3.reuse ;  /* 0x0000001a0a0e7219 */ /* 0x180fe40000001203 */
[----:B------:R-:W-:Y:S02]  /*4950*/  SHF.R.U32.HI R5, RZ, R26, R3 ;  /* 0x0000001aff057219 */ /* 0x000fe40000011603 */
[----:B------:R-:W-:Y:S01]  /*4960*/  LOP3.LUT R25, RZ, R4, RZ, 0x33, !PT ;  /* 0x00000004ff197212 */ /* 0x000fe200078e33ff */
[----:B------:R-:W2:Y:S01]  /*4970*/  LDC R30, c[0x0][0x638] ;  /* 0x00018e00ff1e7b82 */ /* 0x000ea20000000800 */
[----:B------:R-:W-:Y:S01]  /*4980*/  SHF.L.U32 R26, R7, R26, RZ ;  /* 0x0000001a071a7219 */ /* 0x000fe200000006ff */
[----:B------:R-:W-:-:S06]  /*4990*/  IMAD.MOV.U32 R4, RZ, RZ, R14 ;  /* 0x000000ffff047224 */ /* 0x000fcc00078e000e */
[----:B------:R-:W0:Y:S01]  /*49a0*/  LDC R31, c[0x0][0x610] ;  /* 0x00018400ff1f7b82 */ /* 0x000e220000000800 */
[----:B----4-:R-:W-:Y:S05]  /*49b0*/  @!P0 BRA `(.L_x_37) ;  /* 0x0000000000288947 */ /* 0x010fea0003800000 */
[----:B------:R-:W4:Y:S02]  /*49c0*/  LDC R3, c[0x0][0x64c] ;  /* 0x00019300ff037b82 */ /* 0x000f240000000800 */
[----:B----4-:R-:W-:-:S05]  /*49d0*/  IADD3 R3, P0, R14, R3, RZ ;  /* 0x000000030e037210 */ /* 0x010fca0007f1e0ff */
        /* <DEDUP_REMOVED lines=8> */
.L_x_37:
[----:B------:R-:W-:Y:S01]  /*4a60*/  ISETP.NE.AND P0, PT, R2, 0x1, PT ;  /* 0x000000010200780c */ /* 0x000fe20003f05270 */
[----:B0-----:R-:W-:Y:S01]  /*4a70*/  VIADD R7, R20, 0xffffffff ;  /* 0xffffffff14077836 */ /* 0x001fe20000000000 */
[----:B-1-3--:R-:W-:Y:S01]  /*4a80*/  SHF.R.U64 R0, R4, R27, R5 ;  /* 0x0000001b04007219 */ /* 0x00afe20000001205 */
[----:B------:R-:W-:Y:S01]  /*4a90*/  IMAD.MOV R13, RZ, RZ, -R13 ;  /* 0x000000ffff0d7224 */ /* 0x000fe200078e0a0d */
[----:B------:R-:W-:Y:S01]  /*4aa0*/  LOP3.LUT R5, R10, R25, RZ, 0xc0, !PT ;  /* 0x000000190a057212 */ /* 0x000fe200078ec0ff */
[----:B------:R-:W-:Y:S01]  /*4ab0*/  IMAD.MOV.U32 R4, RZ, RZ, 0x1 ;  /* 0x00000001ff047424 */ /* 0x000fe200078e00ff */
[----:B------:R-:W-:Y:S01]  /*4ac0*/  LOP3.LUT R12, R12, R7, RZ, 0xc0, !PT ;  /* 0x000000070c0c7212 */ /* 0x000fe200078ec0ff */
[----:B------:R-:W-:Y:S02]  /*4ad0*/  IMAD.MOV R3, RZ, RZ, -R0 ;  /* 0x000000ffff037224 */ /* 0x000fe400078e0a00 */
[----:B------:R-:W-:Y:S02]  /*4ae0*/  IMAD R0, R26, R0, R5 ;  /* 0x000000001a007224 */ /* 0x000fe400078e0205 */
[----:B--2---:R-:W-:-:S02]  /*4af0*/  IMAD R3, R3, R30, R14 ;  /* 0x0000001e03037224 */ /* 0x004fc400078e020e */
[----:B------:R-:W-:Y:S02]  /*4b00*/  @P0 IMAD R21, R15, R13, R24 ;  /* 0x0000000d0f150224 */ /* 0x000fe400078e0218 */
[----:B------:R-:W-:Y:S01]  /*4b10*/  IMAD R5, R3, R20, R12 ;  /* 0x0000001403057224 */ /* 0x000fe200078e020c */
[----:B------:R-:W-:Y:S01]  /*4b20*/  PRMT R3, R4, 0x7610, R3 ;  /* 0x0000761004037816 */ /* 0x000fe20000000003 */
[----:B------:R-:W-:-:S05]  /*4b30*/  IMAD R0, R0, R31, R21 ;  /* 0x0000001f00007224 */ /* 0x000fca00078e0215 */
[----:B------:R-:W-:Y:S02]  /*4b40*/  SEL R50, R5, R0, !P0 ;  /* 0x0000000005327207 */ /* 0x000fe40004000000 */
[----:B------:R-:W-:-:S07]  /*4b50*/  SEL R0, R0, R5, !P0 ;  /* 0x0000000500007207 */ /* 0x000fce0004000000 */
.L_x_35:
[----:B------:R-:W-:Y:S01]  /*4b60*/  LOP3.LUT P0, RZ, R3, 0xff, RZ, 0xc0, !PT ;  /* 0x000000ff03ff7812 */ /* 0x000fe2000780c0ff */
[----:B------:R-:W-:-:S12]  /*4b70*/  IMAD.MOV.U32 R49, RZ, RZ, R0 ;  /* 0x000000ffff317224 */ /* 0x000fd800078e0000 */
[----:B------:R-:W-:Y:S05]  /*4b80*/  @P0 BRA `(.L_x_38) ;  /* 0xffffffc000e00947 */ /* 0x000fea000383ffff */
[----:B------:R-:W-:Y:S05]  /*4b90*/  EXIT ;  /* 0x000000000000794d */ /* 0x000fea0003800000 */
.L_x_3:
[----:B0-----:R-:W-:Y:S01]  /*4ba0*/  ULDC.64 UR4, c[0x0][0x650] ;  /* 0x0001940000047ab9 */ /* 0x001fe20000000a00 */
        /* <DEDUP_REMOVED lines=25> */
.L_x_40:
[--C-:B------:R-:W-:Y:S01]  /*4d40*/  SHF.R.U64 R12, R10, R14, R11.reuse ;  /* 0x0000000e0a0c7219 */ /* 0x100fe2000000120b */
[----:B------:R-:W0:Y:S01]  /*4d50*/  LDC R22, c[0x0][0x618] ;  /* 0x00018600ff167b82 */ /* 0x000e220000000800 */
[----:B------:R-:W-:Y:S01]  /*4d60*/  I2FP.F32.U32 R6, R4 ;  /* 0x0000000400067245 */ /* 0x000fe20000201000 */
[----:B------:R-:W-:Y:S01]  /*4d70*/  ULDC UR4, c[0x0][0x150] ;  /* 0x0000540000047ab9 */ /* 0x000fe20000000800 */
[----:B------:R-:W-:Y:S02]  /*4d80*/  SHF.R.U32.HI R5, RZ, R14, R11 ;  /* 0x0000000eff057219 */ /* 0x000fe4000001160b */
[----:B------:R-:W-:Y:S01]  /*4d90*/  IADD3 R9, P0, RZ, -R12, RZ ;  /* 0x8000000cff097210 */ /* 0x000fe20007f1e0ff */
[----:B------:R-:W-:Y:S01]  /*4da0*/  FMUL R11, R6, UR4 ;  /* 0x00000004060b7c20 */ /* 0x000fe20008400000 */
[----:B------:R-:W-:Y:S01]  /*4db0*/  ULDC UR4, c[0x0][0x154] ;  /* 0x0000550000047ab9 */ /* 0x000fe20000000800 */
[----:B------:R-:W1:Y:S02]  /*4dc0*/  LDC.64 R24, c[0x0][0x640] ;  /* 0x00019000ff187b82 */ /* 0x000e640000000a00 */
[----:B------:R-:W-:-:S02]  /*4dd0*/  IMAD.X R5, RZ, RZ, ~R5, P0 ;  /* 0x000000ffff057224 */ /* 0x000fc400000e0e05 */
[----:B------:R-:W2:Y:S01]  /*4de0*/  F2I.U32.TRUNC.NTZ R11, R11 ;  /* 0x0000000b000b7305 */ /* 0x000ea2000020f000 */
[----:B------:R-:W-:-:S03]  /*4df0*/  IMAD.WIDE.U32 R6, R9, R20, R16 ;  /* 0x0000001409067225 */ /* 0x000fc600078e0010 */
[----:B------:R-:W3:Y:S01]  /*4e00*/  LDC R13, c[0x0][0x144] ;  /* 0x00005100ff0d7b82 */ /* 0x000ee20000000800 */
[----:B------:R-:W-:-:S04]  /*4e10*/  IMAD R8, R5, R20, RZ ;  /* 0x0000001405087224 */ /* 0x000fc800078e02ff */
[----:B------:R-:W-:Y:S02]  /*4e20*/  IMAD R5, R9, R21, R8 ;  /* 0x0000001509057224 */ /* 0x000fe400078e0208 */
[----:B------:R-:W-:Y:S01]  /*4e30*/  IMAD.MOV.U32 R8, RZ, RZ, -0x1 ;  /* 0xffffffffff087424 */ /* 0x000fe200078e00ff */
[----:B------:R-:W4:Y:S01]  /*4e40*/  LDC R14, c[0x0][0x608] ;  /* 0x00018200ff0e7b82 */ /* 0x000f220000000800 */
[----:B------:R-:W-:Y:S01]  /*4e50*/  IMAD.IADD R5, R7, 0x1, R5 ;  /* 0x0000000107057824 */ /* 0x000fe200078e0205 */
[----:B------:R-:W-:-:S04]  /*4e60*/  I2FP.F32.U32 R7, R3 ;  /* 0x0000000300077245 */ /* 0x000fc80000201000 */
[-C--:B0-----:R-:W-:Y:S01]  /*4e70*/  SHF.R.U64 R10, R6, R22.reuse, R5 ;  /* 0x00000016060a7219 */ /* 0x081fe20000001205 */
[----:B--2---:R-:W-:Y:S01]  /*4e80*/  IMAD.MOV R6, RZ, RZ, -R11 ;  /* 0x000000ffff067224 */ /* 0x004fe200078e0a0b */
[----:B------:R-:W0:Y:S01]  /*4e90*/  LDC R9, c[0x0][0x658] ;  /* 0x00019600ff097b82 */ /* 0x000e220000000800 */
[----:B-1----:R-:W-:Y:S01]  /*4ea0*/  ISETP.NE.U32.AND P0, PT, R24, RZ, PT ;  /* 0x000000ff1800720c */ /* 0x002fe20003f05070 */
[----:B------:R-:W-:Y:S01]  /*4eb0*/  FMUL R7, R7, UR4 ;  /* 0x0000000407077c20 */ /* 0x000fe20008400000 */
[----:B------:R-:W-:Y:S02]  /*4ec0*/  SHF.R.U32.HI R5, RZ, R22, R5 ;  /* 0x00000016ff057219 */ /* 0x000fe40000011605 */
[----:B------:R-:W-:-:S03]  /*4ed0*/  ISETP.NE.AND.EX P0, PT, R25, RZ, PT, P0 ;  /* 0x000000ff1900720c */ /* 0x000fc60003f05300 */
[----:B------:R-:W1:Y:S01]  /*4ee0*/  LDC R20, c[0x0][0x148] ;  /* 0x00005200ff147b82 */ /* 0x000e620000000800 */
[----:B---3--:R-:W-:Y:S02]  /*4ef0*/  IMAD R23, R13, R6, R4 ;  /* 0x000000060d177224 */ /* 0x008fe400078e0204 */
[----:B------:R-:W-:-:S05]  /*4f00*/  IMAD.MOV.U32 R6, RZ, RZ, 0x1 ;  /* 0x00000001ff067424 */ /* 0x000fca00078e00ff */
[----:B------:R-:W2:Y:S01]  /*4f10*/  LDC R21, c[0x0][0x600] ;  /* 0x00018000ff157b82 */ /* 0x000ea20000000800 */
[-CC-:B----4-:R-:W-:Y:S02]  /*4f20*/  SHF.R.U64 R13, R10, R14.reuse, R5.reuse ;  /* 0x0000000e0a0d7219 */ /* 0x190fe40000001205 */
[----:B------:R-:W-:Y:S02]  /*4f30*/  SHF.R.U32.HI R4, RZ, R14, R5 ;  /* 0x0000000eff047219 */ /* 0x000fe40000011605 */
[----:B------:R3:W4:Y:S03]  /*4f40*/  F2I.U32.TRUNC.NTZ R14, R7 ;  /* 0x00000007000e7305 */ /* 0x000726000020f000 */
[----:B------:R-:W1:Y:S01]  /*4f50*/  LDC R26, c[0x0][0x648] ;  /* 0x00019200ff1a7b82 */ /* 0x000e620000000800 */
[-C--:B0-----:R-:W-:Y:S02]  /*4f60*/  SHF.R.U64 R15, R13, R9.reuse, R4 ;  /* 0x000000090d0f7219 */ /* 0x081fe40000001204 */
[----:B------:R-:W-:-:S02]  /*4f70*/  SHF.L.U32 R8, R8, R9, RZ ;  /* 0x0000000908087219 */ /* 0x000fc400000006ff */
[-C--:B------:R-:W-:Y:S01]  /*4f80*/  SHF.R.U32.HI R5, RZ, R9.reuse, R4 ;  /* 0x00000009ff057219 */ /* 0x080fe20000011604 */
[----:B------:R-:W-:Y:S01]  /*4f90*/  IMAD.MOV.U32 R4, RZ, RZ, R15 ;  /* 0x000000ffff047224 */ /* 0x000fe200078e000f */
[----:B------:R-:W-:Y:S01]  /*4fa0*/  SHF.L.U32 R22, R6, R9, RZ ;  /* 0x0000000906167219 */ /* 0x000fe200000006ff */
[----:B------:R-:W0:Y:S01]  /*4fb0*/  LDC R27, c[0x0][0x638] ;  /* 0x00018e00ff1b7b82 */ /* 0x000e220000000800 */
[----:B------:R-:W-:-:S07]  /*4fc0*/  LOP3.LUT R28, RZ, R8, RZ, 0x33, !PT ;  /* 0x00000008ff1c7212 */ /* 0x000fce00078e33ff */
        /* <DEDUP_REMOVED lines=12> */
.L_x_41:
[----:B------:R-:W-:Y:S01]  /*5090*/  ISETP.NE.AND P0, PT, R2, 0x1, PT ;  /* 0x000000010200780c */ /* 0x000fe20003f05270 */
[----:B--2---:R-:W-:Y:S01]  /*50a0*/  VIADD R7, R21, 0xffffffff ;  /* 0xffffffff15077836 */ /* 0x004fe20000000000 */
[----:B-1----:R-:W-:Y:S01]  /*50b0*/  SHF.R.U64 R5, R4, R26, R5 ;  /* 0x0000001a04057219 */ /* 0x002fe20000001205 */
[----:B------:R-:W-:Y:S01]  /*50c0*/  IMAD.MOV R14, RZ, RZ, -R14 ;  /* 0x000000ffff0e7224 */ /* 0x000fe200078e0a0e */
[----:B------:R-:W-:Y:S01]  /*50d0*/  LOP3.LUT R4, R13, R28, RZ, 0xc0, !PT ;  /* 0x0000001c0d047212 */ /* 0x000fe200078ec0ff */
[----:B------:R-:W-:Y:S01]  /*50e0*/  IMAD.MOV.U32 R8, RZ, RZ, R12 ;  /* 0x000000ffff087224 */ /* 0x000fe200078e000c */
[----:B------:R-:W-:Y:S01]  /*50f0*/  LOP3.LUT R10, R10, R7, RZ, 0xc0, !PT ;  /* 0x000000070a0a7212 */ /* 0x000fe200078ec0ff */
[----:B------:R-:W-:Y:S02]  /*5100*/  IMAD.MOV R6, RZ, RZ, -R5 ;  /* 0x000000ffff067224 */ /* 0x000fe400078e0a05 */
[----:B------:R-:W-:-:S04]  /*5110*/  IMAD R4, R22, R5, R4 ;  /* 0x0000000516047224 */ /* 0x000fc800078e0204 */
[----:B------:R-:W-:Y:S02]  /*5120*/  @P0 IMAD R23, R20, R14, R3 ;  /* 0x0000000e14170224 */ /* 0x000fe400078e0203 */
[----:B0-----:R-:W-:Y:S02]  /*5130*/  IMAD R3, R6, R27, R15 ;  /* 0x0000001b06037224 */ /* 0x001fe400078e020f */
[----:B------:R-:W-:Y:S02]  /*5140*/  IMAD R7, R4, R29, R23 ;  /* 0x0000001d04077224 */ /* 0x000fe400078e0217 */
[----:B------:R-:W-:Y:S02]  /*5150*/  IMAD R4, R3, R21, R10 ;  /* 0x0000001503047224 */ /* 0x000fe400078e020a */
[----:B------:R-:W-:-:S03]  /*5160*/  IMAD.MOV.U32 R6, RZ, RZ, 0x1 ;  /* 0x00000001ff067424 */ /* 0x000fc600078e00ff */
[----:B------:R-:W-:Y:S02]  /*5170*/  SEL R9, R4, R7, !P0 ;  /* 0x0000000704097207 */ /* 0x000fe40004000000 */
[----:B------:R-:W-:-:S07]  /*5180*/  SEL R7, R7, R4, !P0 ;  /* 0x0000000407077207 */ /* 0x000fce0004000000 */
.L_x_39:
[----:B------:R-:W-:-:S08]  /*5190*/  NOP ;  /* 0x0000000000007918 */ /* 0x000fd00000000000 */
[----:B------:R-:W0:-:S00]  /*51a0*/  USETMAXREG.DEALLOC.CTAPOOL 0x28 ;  /* 0x00000028000079c8 */ /* 0x000e0000080e0500 */
[----:B0-----:R-:W-:-:S13]  /*51b0*/  ISETP.NE.AND P0, PT, R0, RZ, PT ;  /* 0x000000ff0000720c */ /* 0x001fda0003f05270 */
[----:B------:R-:W-:Y:S05]  /*51c0*/  @P0 EXIT ;  /* 0x000000000000094d */ /* 0x000fea0003800000 */
[----:B------:R-:W-:Y:S01]  /*51d0*/  LOP3.LUT P0, RZ, R6, 0xff, RZ, 0xc0, !PT ;  /* 0x000000ff06ff7812 */ /* 0x000fe2000780c0ff */
[----:B------:R-:W-:Y:S02]  /*51e0*/  IMAD.MOV.U32 R3, RZ, RZ, 0x1 ;  /* 0x00000001ff037424 */ /* 0x000fe400078e00ff */
[----:B------:R-:W-:-:S10]  /*51f0*/  IMAD.MOV.U32 R0, RZ, RZ, RZ ;  /* 0x000000ffff007224 */ /* 0x000fd400078e00ff */
[----:B------:R-:W-:Y:S05]  /*5200*/  @!P0 BRA `(.L_x_42) ;  /* 0x0000000c00648947 */ /* 0x000fea0003800000 */
[----:B------:R-:W0:Y:S01]  /*5210*/  LDC R0, c[0x0][0x28c] ;  /* 0x0000a300ff007b82 */ /* 0x000e220000000800 */
[----:B------:R-:W-:Y:S01]  /*5220*/  ULDC UR5, c[0x0][0x658] ;  /* 0x0001960000057ab9 */ /* 0x000fe20000000800 */
[----:B------:R-:W-:Y:S01]  /*5230*/  UMOV UR7, 0xffffffff ;  /* 0xffffffff00077882 */ /* 0x000fe20000000000 */
[----:B------:R-:W-:Y:S01]  /*5240*/  ULDC UR6, c[0x0][0xc] ;  /* 0x0000030000067ab9 */ /* 0x000fe20000000800 */
[----:B------:R-:W-:Y:S01]  /*5250*/  USHF.L.U32 UR9, UR7, UR5, URZ ;  /* 0x0000000507097299 */ /* 0x000fe2000800063f */
[C---:B------:R-:W-:Y:S01]  /*5260*/  LOP3.LUT P2, RZ, R18.reuse, 0x7f, RZ, 0xc0, !PT ;  /* 0x0000007f12ff7812 */ /* 0x040fe2000784c0ff */
[----:B------:R-:W-:Y:S01]  /*5270*/  UMOV UR8, 0x1 ;  /* 0x0000000100087882 */ /* 0x000fe20000000000 */
[----:B------:R-:W-:Y:S01]  /*5280*/  ULDC UR7, c[0x0][0x10] ;  /* 0x0000040000077ab9 */ /* 0x000fe20000000800 */
[----:B------:R-:W-:Y:S01]  /*5290*/  LOP3.LUT P0, RZ, R18, 0x1f, RZ, 0xc0, !PT ;  /* 0x0000001f12ff7812 */ /* 0x000fe2000780c0ff */
[----:B------:R-:W-:Y:S01]  /*52a0*/  UIMAD.WIDE.U32 UR6, UR6, UR7, URZ ;  /* 0x00000007060672a5 */ /* 0x000fe2000f8e003f */
[----:B------:R-:W-:Y:S01]  /*52b0*/  BSSY B0, `(.L_x_42) ;  /* 0x00000ce000007945 */ /* 0x000fe20003800000 */
[----:B------:R-:W-:Y:S01]  /*52c0*/  USHF.L.U32 UR5, UR8, UR5, URZ ;  /* 0x0000000508057299 */ /* 0x000fe2000800063f */
[----:B------:R-:W-:Y:S01]  /*52d0*/  IMAD.MOV.U32 R11, RZ, RZ, 0x1 ;  /* 0x00000001ff0b7424 */ /* 0x000fe200078e00ff */
[----:B------:R-:W-:Y:S01]  /*52e0*/  LOP3.LUT R18, R19, 0x2, RZ, 0xfc, !PT ;  /* 0x0000000213127812 */ /* 0x000fe200078efcff */
[----:B------:R-:W-:Y:S01]  /*52f0*/  ULDC UR8, c[0x0][0x14] ;  /* 0x0000050000087ab9 */ /* 0x000fe20000000800 */
[----:B------:R-:W-:Y:S01]  /*5300*/  PLOP3.LUT P0, PT, P0, P2, PT, 0x8a, 0x0 ;  /* 0x000000000000781c */ /* 0x000fe20000705172 */
[----:B------:R-:W-:-:S02]  /*5310*/  UIMAD.WIDE.U32 UR30, UR6, UR8, URZ ;  /* 0x00000008061e72a5 */ /* 0x000fc4000f8e003f */
[----:B------:R-:W-:Y:S01]  /*5320*/  UIMAD UR7, UR7, UR8, URZ ;  /* 0x00000008070772a4 */ /* 0x000fe2000f8e023f */
[----:B------:R-:W-:Y:S01]  /*5330*/  ULDC UR4, c[0x0][0x600] ;  /* 0x0001800000047ab9 */ /* 0x000fe20000000800 */
[----:B------:R-:W-:Y:S02]  /*5340*/  ULOP3.LUT UR6, URZ, UR9, URZ, 0x33, !UPT ;  /* 0x000000093f067292 */ /* 0x000fe4000f8e333f */
[----:B------:R-:W-:Y:S01]  /*5350*/  UIADD3 UR4, UR4, -0x1, URZ ;  /* 0xffffffff04047890 */ /* 0x000fe2000fffe03f */
[----:B0-----:R-:W-:Y:S01]  /*5360*/  VIADD R0, R0, 0xff ;  /* 0x000000ff00007836 */ /* 0x001fe20000000000 */
[----:B------:R-:W-:Y:S01]  /*5370*/  UIADD3 UR7, UR31, UR7, URZ ;  /* 0x000000071f077290 */ /* 0x000fe2000fffe03f */
[----:B------:R-:W-:-:S03]  /*5380*/  ULDC.64 UR38, c[0x0][0x198] ;  /* 0x0000660000267ab9 */ /* 0x000fc60000000a00 */
[----:B------:R-:W-:-:S04]  /*5390*/  SHF.R.S32.HI R3, RZ, 0x1f, R0 ;  /* 0x0000001fff037819 */ /* 0x000fc80000011400 */
[----:B------:R-:W-:Y:S01]  /*53a0*/  LEA.HI R3, R3, R0, RZ, 0x8 ;  /* 0x0000000003037211 */ /* 0x000fe200078f40ff */
[----:B------:R-:W-:-:S03]  /*53b0*/  IMAD.MOV.U32 R0, RZ, RZ, RZ ;  /* 0x000000ffff007224 */ /* 0x000fc600078e00ff */
[----:B------:R-:W-:Y:S01]  /*53c0*/  SHF.R.S32.HI R13, RZ, 0x8, R3 ;  /* 0x00000008ff0d7819 */ /* 0x000fe20000011403 */
[----:B------:R-:W-:-:S04]  /*53d0*/  IMAD.MOV.U32 R3, RZ, RZ, 0x1 ;  /* 0x00000001ff037424 */ /* 0x000fc800078e00ff */
[----:B------:R-:W-:-:S07]  /*53e0*/  VIADD R10, R13, 0x1 ;  /* 0x000000010d0a7836 */ /* 0x000fce0000000000 */
.L_x_54:
[----:B------:R-:W-:-:S03]  /*53f0*/  UMOV UR8, 0xffffffff ;  /* 0xffffffff00087882 */ /* 0x000fc60000000000 */
[----:B------:R-:W-:Y:S05]  /*5400*/  BRA.DIV UR8, `(.L_x_43) ;  /* 0x0000000e08847947 */ /* 0x000fea000b800000 */
[----:B------:R-:W-:-:S13]  /*5410*/  ELECT P6, URZ, PT ;  /* 0x00000000003f782f */ /* 0x000fda00038c0000 */
.L_x_63:
[----:B------:R-:W0:Y:S01]  /*5420*/  LDC R4, c[0x0][0x28c] ;  /* 0x0000a300ff047b82 */ /* 0x000e220000000800 */
[----:B------:R-:W-:Y:S01]  /*5430*/  BSSY B1, `(.L_x_44) ;  /* 0x0000043000017945 */ /* 0x000fe20003800000 */
[----:B0-----:R-:W-:-:S13]  /*5440*/  ISETP.LT.OR P6, PT, R4, 0x1, !P6 ;  /* 0x000000010400780c */ /* 0x001fda00077c1670 */
[----:B------:R-:W-:Y:S05]  /*5450*/  @P6 BRA `(.L_x_45) ;  /* 0x0000000400006947 */ /* 0x000fea0003800000 */
[----:B------:R-:W-:Y:S02]  /*5460*/  IMAD R14, R7, 0x180, RZ ;  /* 0x00000180070e7824 */ /* 0x000fe400078e02ff */
[----:B------:R-:W-:Y:S02]  /*5470*/  IMAD.SHL.U32 R15, R9, 0x10, RZ ;  /* 0x00000010090f7824 */ /* 0x000fe400078e00ff */
[----:B------:R-:W-:Y:S02]  /*5480*/  IMAD.MOV.U32 R20, RZ, RZ, RZ ;  /* 0x000000ffff147224 */ /* 0x000fe400078e00ff */
[----:B------:R-:W-:Y:S02]  /*5490*/  IMAD.MOV.U32 R4, RZ, RZ, R10 ;  /* 0x000000ffff047224 */ /* 0x000fe400078e000a */
[----:B------:R-:W-:Y:S02]  /*54a0*/  IMAD.MOV.U32 R5, RZ, RZ, R3 ;  /* 0x000000ffff057224 */ /* 0x000fe400078e0003 */
[----:B------:R-:W-:-:S07]  /*54b0*/  IMAD.MOV.U32 R6, RZ, RZ, R0 ;  /* 0x000000ffff067224 */ /* 0x000fce00078e0000 */
.L_x_49:
[----:B------:R-:W0:Y:S01]  /*54c0*/  S2R R12, SR_CgaCtaId ;  /* 0x00000000000c7919 */ /* 0x000e220000008800 */
[----:B------:R-:W-:Y:S01]  /*54d0*/  MOV R7, 0x400 ;  /* 0x0000040000077802 */ /* 0x000fe20000000f00 */
[----:B------:R-:W1:Y:S03]  /*54e0*/  @!P2 LDC R9, c[0x0][0x500] ;  /* 0x00014000ff09ab82 */ /* 0x000e660000000800 */
[----:B0-----:R-:W-:Y:S02]  /*54f0*/  LEA R21, R12, R7, 0x18 ;  /* 0x000000070c157211 */ /* 0x001fe400078ec0ff */
[----:B------:R-:W-:-:S03]  /*5500*/  SHF.L.U32 R7, R5, 0x1f, RZ ;  /* 0x0000001f05077819 */ /* 0x000fc600000006ff */
[----:B------:R-:W-:-:S04]  /*5510*/  IMAD R12, R6, 0x8, R21 ;  /* 0x00000008060c7824 */ /* 0x000fc800078e0215 */
[----:B------:R-:W0:Y:S02]  /*5520*/  SYNCS.PHASECHK.TRANS64.TRYWAIT P1, [R12+URZ+0x10], R7 ;  /* 0x000010070c0075a7 */ /* 0x000e24000802017f */
[----:B01----:R-:W-:Y:S05]  /*5530*/  @!P1 BRA `(.L_x_46) ;  /* 0x0000000c00589947 */ /* 0x003fea0003800000 */
.L_x_64:
[----:B0-----:R-:W-:Y:S01]  /*5540*/  PRMT R7, R18, 0x9910, RZ ;  /* 0x0000991012077816 */ /* 0x001fe200000000ff */
[----:B------:R0:W-:Y:S03]  /*5550*/  @!P2 SYNCS.ARRIVE.TRANS64 RZ, [R12+URZ], R9 ;  /* 0x000000090cffa9a7 */ /* 0x0001e6000800003f */
[----:B------:R-:W-:-:S13]  /*5560*/  ISETP.NE.AND P1, PT, R7, 0x2, PT ;  /* 0x000000020700780c */ /* 0x000fda0003f25270 */
[----:B0-----:R-:W-:Y:S05]  /*5570*/  @P1 BRA `(.L_x_47) ;  /* 0x0000000000041947 */ /* 0x001fea0003800000 */
[----:B------:R-:W-:Y:S01]  /*5580*/  BPT.TRAP 0x1 ;  /* 0x000000040000795c */ /* 0x000fe20000300000 */
.L_x_47:
[----:B------:R-:W-:Y:S05]  /*5590*/  @P0 BRA `(.L_x_48) ;  /* 0x0000000000040947 */ /* 0x000fea0003800000 */
[----:B------:R-:W-:Y:S01]  /*55a0*/  BPT.TRAP 0x1 ;  /* 0x000000040000795c */ /* 0x000fe20000300000 */
.L_x_48:
[--C-:B------:R-:W-:Y:S01]  /*55b0*/  IMAD R7, R6, 0x18000, R21.reuse ;  /* 0x0001800006077824 */ /* 0x100fe200078e0215 */
[----:B------:R-:W-:Y:S01]  /*55c0*/  R2UR UR34, R20 ;  /* 0x00000000142272ca */ /* 0x000fe200000e0000 */
[----:B------:R-:W-:Y:S01]  /*55d0*/  IMAD R21, R6, 0x1000, R21 ;  /* 0x0000100006157824 */ /* 0x000fe200078e0215 */
[----:B------:R-:W-:Y:S01]  /*55e0*/  R2UR UR33, R12 ;  /* 0x000000000c2172ca */ /* 0x000fe200000e0000 */
[----:B------:R-:W-:Y:S01]  /*55f0*/  VIADD R4, R4, 0xffffffff ;  /* 0xffffffff04047836 */ /* 0x000fe20000000000 */
[----:B------:R-:W-:Y:S01]  /*5600*/  R2UR UR24, R7 ;  /* 0x00000000071872ca */ /* 0x000fe200000e0000 */
[----:B------:R-:W-:Y:S01]  /*5610*/  UIADD3 UR14, UP0, UR38, 0xf0, URZ ;  /* 0x000000f0260e7890 */ /* 0x000fe2000ff1e03f */
[----:B------:R-:W-:Y:S01]  /*5620*/  R2UR UR8, R21 ;  /* 0x00000000150872ca */ /* 0x000fe200000e0000 */
[----:B------:R-:W-:Y:S01]  /*5630*/  UIADD3 UR40, UP1, UR38, 0x1f0, URZ ;  /* 0x000001f026287890 */ /* 0x000fe2000ff3e03f */
[----:B------:R-:W-:Y:S01]  /*5640*/  R2UR UR36, R8 ;  /* 0x00000000082472ca */ /* 0x000fe200000e0000 */
[----:B------:R-:W-:Y:S01]  /*5650*/  UIADD3.X UR15, URZ, UR39, URZ, UP0, !UPT ;  /* 0x000000273f0f7290 */ /* 0x000fe200087fe43f */
[----:B------:R-:W-:Y:S01]  /*5660*/  R2UR UR35, R14 ;  /* 0x000000000e2372ca */ /* 0x000fe200000e0000 */
[----:B------:R-:W-:Y:S01]  /*5670*/  UIADD3.X UR41, URZ, UR39, URZ, UP1, !UPT ;  /* 0x000000273f297290 */ /* 0x000fe20008ffe43f */
[----:B------:R-:W-:Y:S01]  /*5680*/  R2UR UR19, R15 ;  /* 0x000000000f1372ca */ /* 0x000fe200000e0000 */
[----:B------:R-:W-:Y:S01]  /*5690*/  UIADD3 UR26, UR34, 0x80, URZ ;  /* 0x00000080221a7890 */ /* 0x000fe2000fffe03f */
[----:B------:R-:W-:Y:S01]  /*56a0*/  ISETP.GT.AND P3, PT, R4, 0x1, PT ;  /* 0x000000010400780c */ /* 0x000fe20003f64270 */
[----:B------:R-:W-:Y:S01]  /*56b0*/  VIADD R6, R6, 0x1 ;  /* 0x0000000106067836 */ /* 0x000fe20000000000 */
[----:B------:R-:W-:Y:S01]  /*56c0*/  UMOV UR22, 0x0 ;  /* 0x0000000000167882 */ /* 0x000fe20000000000 */
[----:B------:R-:W-:Y:S01]  /*56d0*/  UIADD3 UR32, UR24, 0x100, URZ ;  /* 0x0000010018207890 */ /* 0x000fe2000fffe03f */
[----:B------:R-:W-:Y:S01]  /*56e0*/  VIADD R20, R20, 0x100 ;  /* 0x0000010014147836 */ /* 0x000fe20000000000 */
[----:B------:R-:W-:Y:S01]  /*56f0*/  UIADD3 UR24, UR24, 0xc100, URZ ;  /* 0x0000c10018187890 */ /* 0x000fe2000fffe03f */
[----:B------:R-:W-:Y:S01]  /*5700*/  ISETP.NE.AND P1, PT, R6, 0x2, PT ;  /* 0x000000020600780c */ /* 0x000fe20003f25270 */
[----:B------:R-:W-:-:S02]  /*5710*/  UIADD3 UR16, UR8, 0x30100, URZ ;  /* 0x0003010008107890 */ /* 0x000fc4000fffe03f */
[----:B------:R-:W-:Y:S01]  /*5720*/  UIADD3 UR8, UR8, 0x30900, URZ ;  /* 0x0003090008087890 */ /* 0x000fe2000fffe03f */
[----:B------:R-:W-:Y:S01]  /*5730*/  SEL R12, RZ, 0x1, P1 ;  /* 0x00000001ff0c7807 */ /* 0x000fe20000800000 */
[----:B------:R-:W-:Y:S01]  /*5740*/  UMOV UR23, 0x10000000 ;  /* 0x1000000000177882 */ /* 0x000fe20000000000 */
[----:B------:R-:W-:Y:S01]  /*5750*/  UMOV UR25, UR33 ;  /* 0x0000002100197c82 */ /* 0x000fe20008000000 */
[----:B------:R-:W-:Y:S01]  /*5760*/  UMOV UR28, UR36 ;  /* 0x00000024001c7c82 */ /* 0x000fe20008000000 */
[----:B------:R-:W-:Y:S01]  /*5770*/  UMOV UR27, UR35 ;  /* 0x00000023001b7c82 */ /* 0x000fe20008000000 */
[----:B------:R-:W-:Y:S01]  /*5780*/  UMOV UR17, UR33 ;  /* 0x0000002100117c82 */ /* 0x000fe20008000000 */
[----:B------:R-:W-:Y:S01]  /*5790*/  UMOV UR18, UR34 ;  /* 0x0000002200127c82 */ /* 0x000fe20008000000 */
[----:B------:R-:W-:Y:S01]  /*57a0*/  UMOV UR20, UR36 ;  /* 0x0000002400147c82 */ /* 0x000fe20008000000 */
[----:B------:R0:W-:Y:S01]  /*57b0*/  UTMALDG.3D [UR32], [UR14], desc[UR22] ;  /* 0x000016200e0075b4 */ /* 0x0001e20008011000 */
[----:B------:R-:W-:Y:S01]  /*57c0*/  UMOV UR9, UR33 ;  /* 0x0000002100097c82 */ /* 0x000fe20008000000 */
[----:B------:R-:W-:Y:S01]  /*57d0*/  UMOV UR11, UR19 ;  /* 0x00000013000b7c82 */ /* 0x000fe20008000000 */
[----:B------:R-:W-:Y:S01]  /*57e0*/  UMOV UR12, UR36 ;  /* 0x00000024000c7c82 */ /* 0x000fe20008000000 */
[----:B------:R-:W-:Y:S01]  /*57f0*/  UMOV UR10, UR26 ;  /* 0x0000001a000a7c82 */ /* 0x000fe20008000000 */
[----:B------:R-:W-:-:S02]  /*5800*/  LOP3.LUT R5, R5, R12, RZ, 0x3c, !PT ;  /* 0x0000000c05057212 */ /* 0x000fc400078e3cff */
[----:B------:R-:W-:Y:S01]  /*5810*/  SEL R6, R6, RZ, P1 ;  /* 0x000000ff06067207 */ /* 0x000fe20000800000 */
[----:B------:R0:W-:Y:S01]  /*5820*/  UTMALDG.3D [UR24], [UR14], desc[UR22] ;  /* 0x000016180e0075b4 */ /* 0x0001e20008011000 */
[----:B------:R0:W-:Y:S01]  /*5830*/  UTMALDG.3D [UR16], [UR40], desc[UR22] ;  /* 0x00001610280075b4 */ /* 0x0001e20008011000 */
[----:B------:R0:W-:Y:S02]  /*5840*/  UTMALDG.3D [UR8], [UR40], desc[UR22] ;  /* 0x00001608280075b4 */ /* 0x0001e40008011000 */
[----:B0-----:R-:W-:Y:S05]  /*5850*/  @P3 BRA `(.L_x_49) ;  /* 0xfffffffc00183947 */ /* 0x001fea000383ffff */
.L_x_45:
[----:B------:R-:W-:Y:S05]  /*5860*/  BSYNC B1 ;  /* 0x0000000000017941 */ /* 0x000fea0003800000 */
.L_x_44:
[----:B------:R-:W-:Y:S01]  /*5870*/  LOP3.LUT P3, RZ, R11, 0xff, RZ, 0xc0, !PT ;  /* 0x000000ff0bff7812 */ /* 0x000fe2000786c0ff */
[----:B------:R-:W-:Y:S01]  /*5880*/  IMAD.IADD R0, R13, 0x1, R0 ;  /* 0x000000010d007824 */ /* 0x000fe200078e0200 */
[----:B------:R-:W-:Y:S01]  /*5890*/  IADD3 R16, P4, R16, UR30, RZ ;  /* 0x0000001e10107c10 */ /* 0x000fe2000ff9e0ff */
[----:B------:R-:W-:Y:S01]  /*58a0*/  ULDC.64 UR8, c[0x0][0x650] ;  /* 0x0001940000087ab9 */ /* 0x000fe20000000a00 */
[----:B------:R-:W-:Y:S01]  /*58b0*/  BSSY B1, `(.L_x_50) ;  /* 0x000006b000017945 */ /* 0x000fe20003800000 */
[----:B------:R-:W-:Y:S01]  /*58c0*/  IMAD.MOV.U32 R7, RZ, RZ, -0x1 ;  /* 0xffffffffff077424 */ /* 0x000fe200078e00ff */
[----:B------:R-:W-:Y:S01]  /*58d0*/  SHF.R.U32.HI R4, RZ, 0x1, R0 ;  /* 0x00000001ff047819 */ /* 0x000fe20000011600 */
[----:B------:R-:W-:Y:S01]  /*58e0*/  IMAD.MOV.U32 R9, RZ, RZ, -0x1 ;  /* 0xffffffffff097424 */ /* 0x000fe200078e00ff */
[----:B------:R-:W-:Y:S01]  /*58f0*/  ISETP.GT.U32.AND P1, PT, R0, 0x1, PT ;  /* 0x000000010000780c */ /* 0x000fe20003f24070 */
[----:B------:R-:W-:Y:S01]  /*5900*/  IMAD.MOV.U32 R8, RZ, RZ, -0x1 ;  /* 0xffffffffff087424 */ /* 0x000fe200078e00ff */
[----:B------:R-:W-:-:S02]  /*5910*/  LOP3.LUT R4, R4, 0x1, RZ, 0xc0, !PT ;  /* 0x0000000104047812 */ /* 0x000fc400078ec0ff */
[----:B------:R-:W-:Y:S01]  /*5920*/  ISETP.LT.U32.AND P1, PT, R13, 0x2, P1 ;  /* 0x000000020d00780c */ /* 0x000fe20000f21070 */
[----:B------:R-:W0:Y:S01]  /*5930*/  @P3 S2R R6, SR_CgaCtaId ;  /* 0x0000000000063919 */ /* 0x000e220000008800 */
[----:B------:R-:W-:Y:S02]  /*5940*/  @P3 MOV R5, 0x400 ;  /* 0x0000040000053802 */ /* 0x000fe40000000f00 */
[----:B------:R-:W-:Y:S02]  /*5950*/  IADD3.X R17, R17, UR7, RZ, P4, !PT ;  /* 0x0000000711117c10 */ /* 0x000fe4000a7fe4ff */
[----:B------:R-:W-:Y:S02]  /*5960*/  ISETP.GE.U32.AND P4, PT, R16, UR8, PT ;  /* 0x0000000810007c0c */ /* 0x000fe4000bf86070 */
[----:B------:R-:W-:Y:S02]  /*5970*/  LOP3.LUT R0, R0, 0x1, RZ, 0xc0, !PT ;  /* 0x0000000100007812 */ /* 0x000fe400078ec0ff */
[----:B------:R-:W-:-:S02]  /*5980*/  PRMT R11, RZ, 0x7610, R11 ;  /* 0x00007610ff0b7816 */ /* 0x000fc4000000000b */
[----:B0-----:R-:W-:-:S04]  /*5990*/  @P3 LEA R5, R6, R5, 0x18 ;  /* 0x0000000506053211 */ /* 0x001fc800078ec0ff */
[----:B------:R0:W-:Y:S01]  /*59a0*/  @P3 SYNCS.ARRIVE.TRANS64.A1T0 RZ, [R5+URZ+0x38], RZ ;  /* 0x000038ff05ff39a7 */ /* 0x0001e2000810003f */
[----:B------:R-:W-:Y:S02]  /*59b0*/  ISETP.NE.U32.AND P3, PT, R4, 0x1, PT ;  /* 0x000000010400780c */ /* 0x000fe40003f65070 */
[----:B------:R-:W-:Y:S02]  /*59c0*/  SEL R4, RZ, 0x1, !P1 ;  /* 0x00000001ff047807 */ /* 0x000fe40004800000 */
[----:B------:R-:W-:Y:S02]  /*59d0*/  ISETP.GE.U32.AND.EX P1, PT, R17, UR9, PT, P4 ;  /* 0x0000000911007c0c */ /* 0x000fe4000bf26140 */
[----:B------:R-:W-:-:S04]  /*59e0*/  ISETP.GT.U32.AND P3, PT, R13, 0x1, !P3 ;  /* 0x000000010d00780c */ /* 0x000fc80005f64070 */
[----:B0-----:R-:W-:-:S04]  /*59f0*/  SEL R5, RZ, 0x1, !P3 ;  /* 0x00000001ff057807 */ /* 0x001fc80005800000 */
[--C-:B------:R-:W-:Y:S02]  /*5a00*/  LOP3.LUT R3, R5, R3, R4.reuse, 0x96, !PT ;  /* 0x0000000305037212 */ /* 0x100fe400078e9604 */
[----:B------:R-:W-:Y:S01]  /*5a10*/  PRMT R4, RZ, 0x7610, R4 ;  /* 0x00007610ff047816 */ /* 0x000fe20000000004 */
[----:B------:R-:W-:Y:S06]  /*5a20*/  @P1 BRA `(.L_x_51) ;  /* 0x00000004004c1947 */ /* 0x000fec0003800000 */
[----:B------:R-:W-:Y:S01]  /*5a30*/  ULDC.64 UR8, c[0x0][0x628] ;  /* 0x00018a0000087ab9 */ /* 0x000fe20000000a00 */
[----:B------:R-:W0:Y:S01]  /*5a40*/  S2R R14, SR_CTAID.X ;  /* 0x00000000000e7919 */ /* 0x000e220000002500 */
[----:B------:R-:W-:Y:S01]  /*5a50*/  ISETP.NE.U32.AND P1, PT, RZ, UR8, PT ;  /* 0x00000008ff007c0c */ /* 0x000fe2000bf25070 */
[----:B------:R-:W-:Y:S01]  /*5a60*/  ULDC UR11, c[0x0][0x630] ;  /* 0x00018c00000b7ab9 */ /* 0x000fe20000000800 */
[----:B------:R-:W-:Y:S01]  /*5a70*/  IMAD.MOV.U32 R4, RZ, RZ, R16 ;  /* 0x000000ffff047224 */ /* 0x000fe200078e0010 */
[----:B------:R-:W1:Y:S01]  /*5a80*/  S2R R12, SR_CTAID.Y ;  /* 0x00000000000c7919 */ /* 0x000e620000002600 */
[----:B------:R-:W-:Y:S01]  /*5a90*/  ISETP.NE.AND.EX P1, PT, RZ, UR9, PT, P1 ;  /* 0x00000009ff007c0c */ /* 0x000fe2000bf25310 */
[----:B------:R-:W-:-:S12]  /*5aa0*/  IMAD.MOV.U32 R5, RZ, RZ, R17 ;  /* 0x000000ffff057224 */ /* 0x000fd800078e0011 */
[----:B------:R-:W-:Y:S05]  /*5ab0*/  @!P1 BRA `(.L_x_52) ;  /* 0x0000000000289947 */ /* 0x000fea0003800000 */
[----:B------:R-:W-:Y:S02]  /*5ac0*/  ULDC UR10, c[0x0][0x634] ;  /* 0x00018d00000a7ab9 */ /* 0x000fe40000000800 */
[----:B------:R-:W-:-:S05]  /*5ad0*/  IADD3 R9, P1, R16, UR10, RZ ;  /* 0x0000000a10097c10 */ /* 0x000fca000ff3e0ff */
[----:B------:R-:W-:-:S04]  /*5ae0*/  IMAD.X R15, RZ, RZ, R17, P1 ;  /* 0x000000ffff0f7224 */ /* 0x000fc800008e0611 */
[----:B------:R-:W-:-:S04]  /*5af0*/  IMAD.WIDE.U32 R6, R15, UR8, RZ ;  /* 0x000000080f067c25 */ /* 0x000fc8000f8e00ff */
[----:B------:R-:W-:-:S04]  /*5b00*/  IMAD.WIDE.U32 R6, P1, R9, UR9, R6 ;  /* 0x0000000909067c25 */ /* 0x000fc8000f820006 */
[----:B------:R-:W-:-:S04]  /*5b10*/  IMAD.WIDE.U32 R8, R9, UR8, RZ ;  /* 0x0000000809087c25 */ /* 0x000fc8000f8e00ff */
[----:B------:R-:W-:Y:S01]  /*5b20*/  IMAD.X R5, RZ, RZ, RZ, P1 ;  /* 0x000000ffff057224 */ /* 0x000fe200008e06ff */
[----:B------:R-:W-:Y:S01]  /*5b30*/  IADD3 RZ, P1, R9, R6, RZ ;  /* 0x0000000609ff7210 */ /* 0x000fe20007f3e0ff */
[----:B------:R-:W-:-:S04]  /*5b40*/  IMAD.MOV.U32 R4, RZ, RZ, R7 ;  /* 0x000000ffff047224 */ /* 0x000fc800078e0007 */
[----:B------:R-:W-:-:S08]  /*5b50*/  IMAD.WIDE.U32.X R4, R15, UR9, R4, P1 ;  /* 0x000000090f047c25 */ /* 0x000fd000088e0404 */
.L_x_52:
[--C-:B------:R-:W-:Y:S01]  /*5b60*/  SHF.R.U64 R8, R4, UR11, R5.reuse ;  /* 0x0000000b04087c19 */ /* 0x100fe20008001205 */
[----:B------:R-:W-:Y:S01]  /*5b70*/  ULDC.64 UR8, c[0x0][0x620] ;  /* 0x0001880000087ab9 */ /* 0x000fe20000000a00 */
[----:B------:R-:W-:Y:S01]  /*5b80*/  SHF.R.U32.HI R4, RZ, UR11, R5 ;  /* 0x0000000bff047c19 */ /* 0x000fe20008011605 */
[----:B------:R-:W2:Y:S01]  /*5b90*/  LDC R25, c[0x0][0x144] ;  /* 0x00005100ff197b82 */ /* 0x000ea20000000800 */
[----:B------:R-:W-:Y:S01]  /*5ba0*/  IADD3 R7, P1, RZ, -R8, RZ ;  /* 0x80000008ff077210 */ /* 0x000fe20007f3e0ff */
[----:B------:R-:W-:Y:S01]  /*5bb0*/  ULDC.64 UR12, c[0x0][0x640] ;  /* 0x00019000000c7ab9 */ /* 0x000fe20000000a00 */
[----:B0-----:R-:W-:Y:S01]  /*5bc0*/  I2FP.F32.U32 R9, R14 ;  /* 0x0000000e00097245 */ /* 0x001fe20000201000 */
[----:B------:R-:W-:Y:S02]  /*5bd0*/  ULDC UR10, c[0x0][0x608] ;  /* 0x00018200000a7ab9 */ /* 0x000fe40000000800 */
[----:B------:R-:W-:Y:S01]  /*5be0*/  IMAD.X R4, RZ, RZ, ~R4, P1 ;  /* 0x000000ffff047224 */ /* 0x000fe200008e0e04 */
[----:B------:R-:W-:Y:S01]  /*5bf0*/  ISETP.NE.U32.AND P1, PT, RZ, UR12, PT ;  /* 0x0000000cff007c0c */ /* 0x000fe2000bf25070 */
[----:B------:R-:W0:Y:S02]  /*5c00*/  LDC R21, c[0x0][0x148] ;  /* 0x00005200ff157b82 */ /* 0x000e240000000800 */
[----:B------:R-:W-:Y:S01]  /*5c10*/  IMAD R6, R4, UR8, RZ ;  /* 0x0000000804067c24 */ /* 0x000fe2000f8e02ff */
[----:B------:R-:W-:Y:S01]  /*5c20*/  ISETP.NE.AND.EX P1, PT, RZ, UR13, PT, P1 ;  /* 0x0000000dff007c0c */ /* 0x000fe2000bf25310 */
[----:B------:R-:W-:Y:S01]  /*5c30*/  IMAD.WIDE.U32 R4, R7, UR8, R16 ;  /* 0x0000000807047c25 */ /* 0x000fe2000f8e0010 */
[----:B------:R-:W-:-:S03]  /*5c40*/  ULDC UR8, c[0x0][0x150] ;  /* 0x0000540000087ab9 */ /* 0x000fc60000000800 */
[----:B------:R-:W-:Y:S02]  /*5c50*/  IMAD R7, R7, UR9, R6 ;  /* 0x0000000907077c24 */ /* 0x000fe4000f8e0206 */
[----:B------:R-:W-:Y:S01]  /*5c60*/  FMUL R6, R9, UR8 ;  /* 0x0000000809067c20 */ /* 0x000fe20008400000 */
[----:B------:R-:W-:Y:S01]  /*5c70*/  ULDC UR8, c[0x0][0x618] ;  /* 0x0001860000087ab9 */ /* 0x000fe20000000800 */
[----:B------:R-:W-:Y:S01]  /*5c80*/  ULDC UR9, c[0x0][0x154] ;  /* 0x0000550000097ab9 */ /* 0x000fe20000000800 */
[----:B------:R-:W-:-:S03]  /*5c90*/  IMAD.IADD R5, R5, 0x1, R7 ;  /* 0x0000000105057824 */ /* 0x000fc600078e0207 */
[----:B------:R-:W3:Y:S02]  /*5ca0*/  F2I.U32.TRUNC.NTZ R6, R6 ;  /* 0x0000000600067305 */ /* 0x000ee4000020f000 */
[----:B------:R-:W-:Y:S02]  /*5cb0*/  SHF.R.U64 R9, R4, UR8, R5 ;  /* 0x0000000804097c19 */ /* 0x000fe40008001205 */
[----:B-1----:R-:W-:-:S05]  /*5cc0*/  I2FP.F32.U32 R4, R12 ;  /* 0x0000000c00047245 */ /* 0x002fca0000201000 */
[----:B------:R-:W-:Y:S01]  /*5cd0*/  FMUL R22, R4, UR9 ;  /* 0x0000000904167c20 */ /* 0x000fe20008400000 */
[----:B------:R-:W-:Y:S01]  /*5ce0*/  SHF.R.U32.HI R4, RZ, UR8, R5 ;  /* 0x00000008ff047c19 */ /* 0x000fe20008011605 */
[----:B------:R-:W-:-:S03]  /*5cf0*/  ULDC UR8, c[0x0][0x658] ;  /* 0x0001960000087ab9 */ /* 0x000fc60000000800 */
[--C-:B------:R-:W-:Y:S01]  /*5d00*/  SHF.R.U64 R20, R9, UR10, R4.reuse ;  /* 0x0000000a09147c19 */ /* 0x100fe20008001204 */
[----:B------:R-:W1:Y:S01]  /*5d10*/  F2I.U32.TRUNC.NTZ R22, R22 ;  /* 0x0000001600167305 */ /* 0x000e62000020f000 */
[----:B------:R-:W-:Y:S01]  /*5d20*/  SHF.R.U32.HI R5, RZ, UR10, R4 ;  /* 0x0000000aff057c19 */ /* 0x000fe20008011604 */
[----:B---3--:R-:W-:-:S03]  /*5d30*/  IMAD.MOV R6, RZ, RZ, -R6 ;  /* 0x000000ffff067224 */ /* 0x008fc600078e0a06 */
[--C-:B------:R-:W-:Y:S01]  /*5d40*/  SHF.R.U64 R15, R20, UR8, R5.reuse ;  /* 0x00000008140f7c19 */ /* 0x100fe20008001205 */
[----:B--2---:R-:W-:Y:S01]  /*5d50*/  IMAD R14, R25, R6, R14 ;  /* 0x00000006190e7224 */ /* 0x004fe200078e020e */
[----:B------:R-:W-:-:S03]  /*5d60*/  SHF.R.U32.HI R23, RZ, UR8, R5 ;  /* 0x00000008ff177c19 */ /* 0x000fc60008011605 */
[----:B------:R-:W-:Y:S02]  /*5d70*/  IMAD.MOV.U32 R4, RZ, RZ, R15 ;  /* 0x000000ffff047224 */ /* 0x000fe400078e000f */
[----:B------:R-:W-:Y:S01]  /*5d80*/  IMAD.MOV.U32 R5, RZ, RZ, R23 ;  /* 0x000000ffff057224 */ /* 0x000fe200078e0017 */
[----:B-1----:R-:W-:Y:S06]  /*5d90*/  @!P1 BRA `(.L_x_53) ;  /* 0x0000000000289947 */ /* 0x002fec0003800000 */
[----:B------:R-:W-:Y:S02]  /*5da0*/  ULDC UR8, c[0x0][0x64c] ;  /* 0x0001930000087ab9 */ /* 0x000fe40000000800 */
[----:B------:R-:W-:-:S05]  /*5db0*/  IADD3 R5, P1, R15, UR8, RZ ;  /* 0x000000080f057c10 */ /* 0x000fca000ff3e0ff */
[----:B------:R-:W-:-:S04]  /*5dc0*/  IMAD.X R23, RZ, RZ, R23, P1 ;  /* 0x000000ffff177224 */ /* 0x000fc800008e0617 */
[----:B------:R-:W-:-:S04]  /*5dd0*/  IMAD.WIDE.U32 R6, R23, UR12, RZ ;  /* 0x0000000c17067c25 */ /* 0x000fc8000f8e00ff */
[----:B------:R-:W-:-:S04]  /*5de0*/  IMAD.WIDE.U32 R6, P1, R5, UR13, R6 ;  /* 0x0000000d05067c25 */ /* 0x000fc8000f820006 */
[----:B------:R-:W-:-:S04]  /*5df0*/  IMAD.WIDE.U32 R4, R5, UR12, RZ ;  /* 0x0000000c05047c25 */ /* 0x000fc8000f8e00ff */
[----:B------:R-:W-:Y:S01]  /*5e00*/  IMAD.MOV.U32 R4, RZ, RZ, R7 ;  /* 0x000000ffff047224 */ /* 0x000fe200078e0007 */
[----:B------:R-:W-:Y:S01]  /*5e10*/  IADD3 RZ, P3, R5, R6, RZ ;  /* 0x0000000605ff7210 */ /* 0x000fe20007f7e0ff */
[----:B------:R-:W-:-:S04]  /*5e20*/  IMAD.X R5, RZ, RZ, RZ, P1 ;  /* 0x000000ffff057224 */ /* 0x000fc800008e06ff */
[----:B------:R-:W-:-:S08]  /*5e30*/  IMAD.WIDE.U32.X R4, R23, UR13, R4, P3 ;  /* 0x0000000d17047c25 */ /* 0x000fd000098e0404 */
.L_x_53:
[----:B------:R-:W-:Y:S01]  /*5e40*/  ISETP.NE.AND P1, PT, R2, 0x1, PT ;  /* 0x000000010200780c */ /* 0x000fe20003f25270 */
[----:B------:R-:W-:Y:S01]  /*5e50*/  ULDC UR8, c[0x0][0x648] ;  /* 0x0001920000087ab9 */ /* 0x000fe20000000800 */
[----:B------:R-:W-:Y:S01]  /*5e60*/  LOP3.LUT R20, R20, UR6, RZ, 0xc0, !PT ;  /* 0x0000000614147c12 */ /* 0x000fe2000f8ec0ff */
[----:B------:R-:W-:Y:S01]  /*5e70*/  IMAD.MOV R22, RZ, RZ, -R22 ;  /* 0x000000ffff167224 */ /* 0x000fe200078e0a16 */
[----:B------:R-:W-:Y:S01]  /*5e80*/  SHF.R.U64 R5, R4, UR8, R5 ;  /* 0x0000000804057c19 */ /* 0x000fe20008001205 */
[----:B------:R-:W-:Y:S01]  /*5e90*/  ULDC UR8, c[0x0][0x638] ;  /* 0x00018e0000087ab9 */ /* 0x000fe20000000800 */
[----:B------:R-:W-:Y:S01]  /*5ea0*/  LOP3.LUT R6, R9, UR4, RZ, 0xc0, !PT ;  /* 0x0000000409067c12 */ /* 0x000fe2000f8ec0ff */
[----:B------:R-:W-:Y:S02]  /*5eb0*/  ULDC UR9, c[0x0][0x610] ;  /* 0x0001840000097ab9 */ /* 0x000fe40000000800 */
[----:B------:R-:W-:Y:S02]  /*5ec0*/  IMAD.MOV R4, RZ, RZ, -R5 ;  /* 0x000000ffff047224 */ /* 0x000fe400078e0a05 */
[----:B------:R-:W-:-:S02]  /*5ed0*/  IMAD R5, R5, UR5, R20 ;  /* 0x0000000505057c24 */ /* 0x000fc4000f8e0214 */
[----:B0-----:R-:W-:Y:S02]  /*5ee0*/  @P1 IMAD R14, R21, R22, R12 ;  /* 0x00000016150e1224 */ /* 0x001fe400078e020c */
[----:B------:R-:W-:Y:S01]  /*5ef0*/  IMAD R15, R4, UR8, R15 ;  /* 0x00000008040f7c24 */ /* 0x000fe2000f8e020f */
[----:B------:R-:W-:Y:S01]  /*5f00*/  ULDC UR8, c[0x0][0x600] ;  /* 0x0001800000087ab9 */ /* 0x000fe20000000800 */
[----:B------:R-:W-:Y:S02]  /*5f10*/  IMAD R14, R5, UR9, R14 ;  /* 0x00000009050e7c24 */ /* 0x000fe4000f8e020e */
[----:B------:R-:W-:Y:S02]  /*5f20*/  IMAD R15, R15, UR8, R6 ;  /* 0x000000080f0f7c24 */ /* 0x000fe4000f8e0206 */
[----:B------:R-:W-:-:S03]  /*5f30*/  IMAD.MOV.U32 R4, RZ, RZ, 0x1 ;  /* 0x00000001ff047424 */ /* 0x000fc600078e00ff */
[----:B------:R-:W-:Y:S02]  /*5f40*/  SEL R9, R15, R14, !P1 ;  /* 0x0000000e0f097207 */ /* 0x000fe40004800000 */
[----:B------:R-:W-:-:S07]  /*5f50*/  SEL R7, R14, R15, !P1 ;  /* 0x0000000f0e077207 */ /* 0x000fce0004800000 */
.L_x_51:
[----:B------:R-:W-:Y:S05]  /*5f60*/  BSYNC B1 ;  /* 0x0000000000017941 */ /* 0x000fea0003800000 */
.L_x_50:
[----:B------:R-:W-:-:S13]  /*5f70*/  LOP3.LUT P1, RZ, R4, 0xff, RZ, 0xc0, !PT ;  /* 0x000000ff04ff7812 */ /* 0x000fda000782c0ff */
[----:B------:R-:W-:Y:S05]  /*5f80*/  @P1 BRA `(.L_x_54) ;  /* 0xfffffff400181947 */ /* 0x000fea000383ffff */
[----:B------:R-:W-:Y:S05]  /*5f90*/  BSYNC B0 ;  /* 0x0000000000007941 */ /* 0x000fea0003800000 */
.L_x_42:
[----:B------:R-:W-:-:S03]  /*5fa0*/  UMOV UR8, 0xffffffff ;  /* 0xffffffff00087882 */ /* 0x000fc60000000000 */
[----:B------:R-:W-:Y:S05]  /*5fb0*/  BRA.DIV UR8, `(.L_x_55) ;  /* 0x0000000208cc7947 */ /* 0x000fea000b800000 */
[----:B------:R-:W-:-:S13]  /*5fc0*/  ELECT P6, URZ, PT ;  /* 0x00000000003f782f */ /* 0x000fda00038c0000 */
.L_x_67:
[----:B------:R-:W-:Y:S04]  /*5fd0*/  BSSY B0, `(.L_x_56) ;  /* 0x0000019000007945 */ /* 0x000fe80003800000 */
[----:B------:R-:W-:Y:S05]  /*5fe0*/  @!P6 BRA `(.L_x_57) ;  /* 0x00000000005ce947 */ /* 0x000fea0003800000 */
[----:B------:R-:W-:-:S04]  /*5ff0*/  LOP3.LUT R19, R19, 0x2, RZ, 0xfc, !PT ;  /* 0x0000000213137812 */ /* 0x000fc800078efcff */
[----:B------:R-:W-:-:S13]  /*6000*/  ISETP.NE.AND P0, PT, R19, 0x3, PT ;  /* 0x000000031300780c */ /* 0x000fda0003f05270 */
[----:B------:R-:W-:Y:S05]  /*6010*/  @!P0 BRA `(.L_x_58) ;  /* 0x0000000000048947 */ /* 0x000fea0003800000 */
[----:B------:R-:W-:Y:S01]  /*6020*/  BPT.TRAP 0x1 ;  /* 0x000000040000795c */ /* 0x000fe20000300000 */
.L_x_58:
[----:B------:R-:W0:Y:S01]  /*6030*/  S2R R5, SR_CgaCtaId ;  /* 0x0000000000057919 */ /* 0x000e220000008800 */
[----:B------:R-:W-:Y:S02]  /*6040*/  MOV R2, 0x400 ;  /* 0x0000040000027802 */ /* 0x000fe40000000f00 */
[----:B------:R-:W-:Y:S02]  /*6050*/  SHF.L.U32 R4, R3, 0x1f, RZ ;  /* 0x0000001f03047819 */ /* 0x000fe400000006ff */
[----:B0-----:R-:W-:-:S05]  /*6060*/  LEA R5, R5, R2, 0x18 ;  /* 0x0000000205057211 */ /* 0x001fca00078ec0ff */
[----:B------:R-:W-:-:S04]  /*6070*/  VIADD R5, R5, 0x10 ;  /* 0x0000001005057836 */ /* 0x000fc80000000000 */
[C---:B------:R-:W-:Y:S02]  /*6080*/  IMAD R7, R0.reuse, 0x8, R5 ;  /* 0x0000000800077824 */ /* 0x040fe400078e0205 */
[----:B------:R-:W-:Y:S02]  /*6090*/  VIADD R0, R0, 0x1 ;  /* 0x0000000100007836 */ /* 0x000fe40000000000 */
[----:B------:R-:W0:Y:S03]  /*60a0*/  SYNCS.PHASECHK.TRANS64.TRYWAIT P0, [R7+URZ], R4 ;  /* 0x00000004070075a7 */ /* 0x000e26000800017f */
[----:B------:R-:W-:-:S04]  /*60b0*/  ISETP.NE.AND P1, PT, R0, 0x2, PT ;  /* 0x000000020000780c */ /* 0x000fc80003f25270 */
[----:B------:R-:W-:Y:S02]  /*60c0*/  SEL R2, RZ, 0x1, P1 ;  /* 0x00000001ff027807 */ /* 0x000fe40000800000 */
[----:B------:R-:W-:Y:S02]  /*60d0*/  SEL R0, R0, RZ, P1 ;  /* 0x000000ff00007207 */ /* 0x000fe40000800000 */
[----:B------:R-:W-:Y:S01]  /*60e0*/  LOP3.LUT R2, R3, R2, RZ, 0x3c, !PT ;  /* 0x0000000203027212 */ /* 0x000fe200078e3cff */
[----:B0-----:R-:W-:Y:S06]  /*60f0*/  @!P0 BRA `(.L_x_59) ;  /* 0x00000000009c8947 */ /* 0x001fec0003800000 */
.L_x_68:
[----:B------:R-:W-:Y:S01]  /*6100*/  IMAD R5, R0, 0x8, R5 ;  /* 0x0000000800057824 */ /* 0x000fe200078e0205 */
[----:B------:R-:W-:-:S07]  /*6110*/  SHF.L.U32 R0, R2, 0x1f, RZ ;  /* 0x0000001f02007819 */ /* 0x000fce00000006ff */
.L_x_60:
[----:B-1----:R1:W2:Y:S02]  /*6120*/  SYNCS.PHASECHK.TRANS64.TRYWAIT P0, [R5+URZ], R0 ;  /* 0x00000000050075a7 */ /* 0x0022a4000800017f */
[----:B--2---:R-:W-:Y:S05]  /*6130*/  @!P0 NANOSLEEP.SYNCS 0x989680 ;  /* 0x009896800000895d */ /* 0x004fea0003900000 */
[----:B------:R-:W2:Y:S02]  /*6140*/  @!P0 SYNCS.PHASECHK.TRANS64 P0, [R5+URZ], R0 ;  /* 0x00000000050085a7 */ /* 0x000ea4000800007f */
[----:B--2---:R-:W-:Y:S05]  /*6150*/  @!P0 BRA `(.L_x_60) ;  /* 0xfffffffc00f08947 */ /* 0x004fea000383ffff */
.L_x_57:
[----:B------:R-:W-:Y:S05]  /*6160*/  BSYNC B0 ;  /* 0x0000000000007941 */ /* 0x000fea0003800000 */
.L_x_56:
[----:B------:R-:W-:Y:S05]  /*6170*/  EXIT ;  /* 0x000000000000794d */ /* 0x000fea0003800000 */
.L_x_17:
[----:B---3--:R3:W4:Y:S02]  /*6180*/  SYNCS.PHASECHK.TRANS64.TRYWAIT P1, [R3+URZ], R0 ;  /* 0x00000000030075a7 */ /* 0x008724000802017f */
[----:B----4-:R-:W-:Y:S05]  /*6190*/  @!P1 NANOSLEEP.SYNCS 0x989680 ;  /* 0x009896800000995d */ /* 0x010fea0003900000 */
[----:B------:R-:W4:Y:S02]  /*61a0*/  @!P1 SYNCS.PHASECHK.TRANS64 P1, [R3+URZ], R0 ;  /* 0x00000000030095a7 */ /* 0x000f24000802007f */
[----:B----4-:R-:W-:Y:S05]  /*61b0*/  @!P1 BRA `(.L_x_17) ;  /* 0xfffffffc00f09947 */ /* 0x010fea000383ffff */
[----:B------:R-:W-:Y:S05]  /*61c0*/  BRA `(.L_x_16) ;  /* 0xffffffb0001c7947 */ /* 0x000fea000383ffff */
.L_x_22:
[----:B-1----:R1:W2:Y:S02]  /*61d0*/  SYNCS.PHASECHK.TRANS64.TRYWAIT P1, [R5+URZ], R4 ;  /* 0x00000004050075a7 */ /* 0x0022a4000802017f */
[----:B--2---:R-:W-:Y:S05]  /*61e0*/  @!P1 NANOSLEEP.SYNCS 0x989680 ;  /* 0x009896800000995d */ /* 0x004fea0003900000 */
[----:B------:R-:W2:Y:S02]  /*61f0*/  @!P1 SYNCS.PHASECHK.TRANS64 P1, [R5+URZ], R4 ;  /* 0x00000004050095a7 */ /* 0x000ea4000802007f */
[----:B--2---:R-:W-:Y:S05]  /*6200*/  @!P1 BRA `(.L_x_22) ;  /* 0xfffffffc00f09947 */ /* 0x004fea000383ffff */
[----:B------:R-:W-:Y:S05]  /*6210*/  BRA `(.L_x_21) ;  /* 0xffffffbc00087947 */ /* 0x000fea000383ffff */
.L_x_43:
[----:B------:R-:W-:Y:S01]  /*6220*/  BSSY B1, `(.L_x_61) ;  /* 0x0000006000017945 */ /* 0x000fe20003800000 */
[----:B------:R-:W-:-:S07]  /*6230*/  IMAD.MOV.U32 R15, RZ, RZ, -0x1 ;  /* 0xffffffffff0f7424 */ /* 0x000fce00078e00ff */
[----:B------:R-:W-:Y:S05]  /*6240*/  WARPSYNC.COLLECTIVE R15, `(.L_x_62) ;  /* 0x000000000f0c7348 */ /* 0x000fea0003c00000 */
[----:B------:R-:W-:Y:S02]  /*6250*/  ELECT P6, UR62, PT ;  /* 0x00000000003e782f */ /* 0x000fe400038c0000 */
[----:B------:R-:W-:Y:S01]  /*6260*/  MOV R14, UR62 ;  /* 0x0000003e000e7c02 */ /* 0x000fe20008000f00 */
[----:B------:R-:W-:Y:S10]  /*6270*/  ENDCOLLECTIVE ;  /* 0x000000000000791b */ /* 0x000ff40003800000 */
.L_x_62:
[----:B------:R-:W-:Y:S05]  /*6280*/  BSYNC B1 ;  /* 0x0000000000017941 */ /* 0x000fea0003800000 */
.L_x_61:
[----:B------:R-:W-:Y:S05]  /*6290*/  BRA `(.L_x_63) ;  /* 0xfffffff000607947 */ /* 0x000fea000383ffff */
.L_x_46:
[----:B0-----:R0:W1:Y:S02]  /*62a0*/  SYNCS.PHASECHK.TRANS64.TRYWAIT P1, [R12+URZ+0x10], R7 ;  /* 0x000010070c0075a7 */ /* 0x001064000802017f */
[----:B-1----:R-:W-:Y:S05]  /*62b0*/  @!P1 NANOSLEEP.SYNCS 0x989680 ;  /* 0x009896800000995d */ /* 0x002fea0003900000 */
[----:B------:R-:W1:Y:S02]  /*62c0*/  @!P1 SYNCS.PHASECHK.TRANS64 P1, [R12+URZ+0x10], R7 ;  /* 0x000010070c0095a7 */ /* 0x000e64000802007f */
[----:B-1----:R-:W-:Y:S05]  /*62d0*/  @!P1 BRA `(.L_x_46) ;  /* 0xfffffffc00f09947 */ /* 0x002fea000383ffff */
[----:B------:R-:W-:Y:S05]  /*62e0*/  BRA `(.L_x_64) ;  /* 0xfffffff000947947 */ /* 0x000fea000383ffff */
.L_x_55:
[----:B------:R-:W-:Y:S01]  /*62f0*/  BSSY B0, `(.L_x_65) ;  /* 0x0000006000007945 */ /* 0x000fe20003800000 */
[----:B------:R-:W-:-:S07]  /*6300*/  IMAD.MOV.U32 R15, RZ, RZ, -0x1 ;  /* 0xffffffffff0f7424 */ /* 0x000fce00078e00ff */
[----:B------:R-:W-:Y:S05]  /*6310*/  WARPSYNC.COLLECTIVE R15, `(.L_x_66) ;  /* 0x000000000f0c7348 */ /* 0x000fea0003c00000 */
[----:B------:R-:W-:Y:S02]  /*6320*/  ELECT P6, UR62, PT ;  /* 0x00000000003e782f */ /* 0x000fe400038c0000 */
[----:B------:R-:W-:Y:S01]  /*6330*/  MOV R14, UR62 ;  /* 0x0000003e000e7c02 */ /* 0x000fe20008000f00 */
[----:B------:R-:W-:Y:S10]  /*6340*/  ENDCOLLECTIVE ;  /* 0x000000000000791b */ /* 0x000ff40003800000 */
.L_x_66:
[----:B------:R-:W-:Y:S05]  /*6350*/  BSYNC B0 ;  /* 0x0000000000007941 */ /* 0x000fea0003800000 */
.L_x_65:
[----:B------:R-:W-:Y:S05]  /*6360*/  BRA `(.L_x_67) ;  /* 0xfffffffc00187947 */ /* 0x000fea000383ffff */
.L_x_59:
[----:B0-----:R0:W1:Y:S02]  /*6370*/  SYNCS.PHASECHK.TRANS64.TRYWAIT P0, [R7+URZ], R4 ;  /* 0x00000004070075a7 */ /* 0x001064000800017f */
[----:B-1----:R-:W-:Y:S05]  /*6380*/  @!P0 NANOSLEEP.SYNCS 0x989680 ;  /* 0x009896800000895d */ /* 0x002fea0003900000 */
[----:B------:R-:W1:Y:S02]  /*6390*/  @!P0 SYNCS.PHASECHK.TRANS64 P0, [R7+URZ], R4 ;  /* 0x00000004070085a7 */ /* 0x000e64000800007f */
[----:B-1----:R-:W-:Y:S05]  /*63a0*/  @!P0 BRA `(.L_x_59) ;  /* 0xfffffffc00f08947 */ /* 0x002fea000383ffff */
[----:B------:R-:W-:Y:S05]  /*63b0*/  BRA `(.L_x_68) ;  /* 0xfffffffc00507947 */ /* 0x000fea000383ffff */
.L_x_69:
[----:B------:R-:W-:-:S00]  /*63c0*/  BRA `(.L_x_69) ;  /* 0xfffffffc00fc7947 */ /* 0x000fc0000383ffff */
[----:B------:R-:W-:-:S00]  /*63d0*/  NOP ;  /* 0x0000000000007918 */ /* 0x000fc00000000000 */
        /* <DEDUP_REMOVED lines=10> */
.L_x_70:


//--------------------- .nv.global.init           --------------------------
	.section	.nv.global.init,"aw",@progbits
.nv.global.init:
	.type		$str$22,@object
	.size		$str$22,($str$23 - $str$22)
$str$22:
        /*0000*/ 	.byte	0x6b, 0x5f, 0x74, 0x69, 0x6c, 0x65, 0x5f, 0x63, 0x6f, 0x75, 0x6e, 0x74, 0x20, 0x3e, 0x3d, 0x20
        /*0010*/ 	.byte	0x31, 0x00
	.type		$str$23,@object
	.size		$str$23,(__unnamed_1 - $str$23)
$str$23:
        /*0012*/ 	.byte	0x2f, 0x74, 0x6d, 0x70, 0x2f, 0x63, 0x75, 0x74, 0x6c, 0x61, 0x73, 0x73, 0x5f, 0x73, 0x77, 0x65
        /*0022*/ 	.byte	0x65, 0x70, 0x5f, 0x73, 0x72, 0x63, 0x2f, 0x69, 0x6e, 0x63, 0x6c, 0x75, 0x64, 0x65, 0x2f, 0x63
        /*0032*/ 	.byte	0x75, 0x74, 0x6c, 0x61, 0x73, 0x73, 0x2f, 0x67, 0x65, 0x6d, 0x6d, 0x2f, 0x63, 0x6f, 0x6c, 0x6c
        /*0042*/ 	.byte	0x65, 0x63, 0x74, 0x69, 0x76, 0x65, 0x2f, 0x73, 0x6d, 0x39, 0x30, 0x5f, 0x6d, 0x6d, 0x61, 0x5f
        /*0052*/ 	.byte	0x74, 0x6d, 0x61, 0x5f, 0x67, 0x6d, 0x6d, 0x61, 0x5f, 0x73, 0x73, 0x5f, 0x77, 0x61, 0x72, 0x70
        /*0062*/ 	.byte	0x73, 0x70, 0x65, 0x63, 0x69, 0x61, 0x6c, 0x69, 0x7a, 0x65, 0x64, 0x2e, 0x68, 0x70, 0x70, 0x00
	.type		__unnamed_1,@object
	.size		__unnamed_1,(.L_0 - __unnamed_1)
__unnamed_1:
        /*0072*/ 	.byte	0x76, 0x6f, 0x69, 0x64, 0x20, 0x63, 0x75, 0x74, 0x6c, 0x61, 0x73, 0x73, 0x3a, 0x3a, 0x67, 0x65
        /* <DEDUP_REMOVED lines=172> */
        /*0b42*/ 	.byte	0x00
.L_0:


//--------------------- .nv.shared._ZN7cutlass13device_kernelINS_4gemm6kernel13GemmUniversalIN4cute5tupleIJiiiiEEENS1_10collective13CollectiveMmaINS1_34MainloopSm90TmaGmmaWarpSpecializedILi2ENS5_IJNS4_1CILi1EEESB_SB_EEENS1_35KernelTmaWarpSpecializedCooperativeEEENS5_IJNSA_ILi384EEENSA_ILi16EEENSA_ILi256EEEEEEaNS5_IJlSB_lEEEaSJ_NS4_8TiledMMAINS4_8MMA_AtomIJNS4_4SM904GMMA26MMA_64x16x32_S32S8S8_SS_TNEEEENS4_6LayoutINS5_IJNSA_ILi2EEESB_SB_EEENS5_IJSB_NSA_ILi0EEEST_EEEEENS5_IJNS4_10UnderscoreESW_SW_EEEEENS4_13SM90_TMA_LOADENS4_14ComposedLayoutINS4_7SwizzleILi3ELi4ELi3EEENS4_18smem_ptr_flag_bitsILi8EEENSQ_INS5_IJNSA_ILi8EEENSA_ILi128EEEEEENS5_IJS16_SB_EEEEEEEvNS4_8identityESZ_S1A_vS1B_EENS_8epilogue10collective6detail29Sm90TmaWarpSpecializedAdapterINS1E_15DefaultEpilogueIaSJ_SJ_NS1D_6thread17LinearCombinationIaLi1EiiLNS1I_9ScaleType4KindE0ELNS_15FloatRoundStyleE2EaEENS1_15EpilogueDefaultEEEEEvvEEEEvNT_6ParamsE --------------------------
	.section	.nv.shared._ZN7cutlass13device_kernelINS_4gemm6kernel13GemmUniversalIN4cute5tupleIJiiiiEEENS1_10collective13CollectiveMmaINS1_34MainloopSm90TmaGmmaWarpSpecializedILi2ENS5_IJNS4_1CILi1EEESB_SB_EEENS1_35KernelTmaWarpSpecializedCooperativeEEENS5_IJNSA_ILi384EEENSA_ILi16EEENSA_ILi256EEEEEEaNS5_IJlSB_lEEEaSJ_NS4_8TiledMMAINS4_8MMA_AtomIJNS4_4SM904GMMA26MMA_64x16x32_S32S8S8_SS_TNEEEENS4_6LayoutINS5_IJNSA_ILi2EEESB_SB_EEENS5_IJSB_NSA_ILi0EEEST_EEEEENS5_IJNS4_10UnderscoreESW_SW_EEEEENS4_13SM90_TMA_LOADENS4_14ComposedLayoutINS4_7SwizzleILi3ELi4ELi3EEENS4_18smem_ptr_flag_bitsILi8EEENSQ_INS5_IJNSA_ILi8EEENSA_ILi128EEEEEENS5_IJS16_SB_EEEEEEEvNS4_8identityESZ_S1A_vS1B_EENS_8epilogue10collective6detail29Sm90TmaWarpSpecializedAdapterINS1E_15DefaultEpilogueIaSJ_SJ_NS1D_6thread17LinearCombinationIaLi1EiiLNS1I_9ScaleType4KindE0ELNS_15FloatRoundStyleE2EaEENS1_15EpilogueDefaultEEEEEvvEEEEvNT_6ParamsE,"aw",@nobits
	.sectionflags	@""
	.align	16
	.zero		1024


//--------------------- .nv.shared.reserved.0     --------------------------
	.section	.nv.shared.reserved.0,"aw",@nobits
	.weak		__nv_reservedSMEM_offset_0_alias
	.size		__nv_reservedSMEM_offset_0_alias, 0, 0
	.other		__nv_reservedSMEM_offset_0_alias,@"STO_CUDA_RESERVED_SHARED STV_DEFAULT"
__nv_reservedSMEM_offset_0_alias:
	.zero		0


//--------------------- .nv.global                --------------------------
	.section	.nv.global,"aw",@nobits
.nv.global:
	.type		_ZN39_INTERNAL_7e515212_4_k_cu_da1ce2ce_42234cute1_E,@object
	.size		_ZN39_INTERNAL_7e515212_4_k_cu_da1ce2ce_42234cute1_E,(_ZN39_INTERNAL_7e515212_4_k_cu_da1ce2ce_42234cuda3std3__45__cpo6cbeginE - _ZN39_INTERNAL_7e515212_4_k_cu_da1ce2ce_42234cute1_E)
_ZN39_INTERNAL_7e515212_4_k_cu_da1ce2ce_42234cute1_E:
	.zero		1
	.type		_ZN39_INTERNAL_7e515212_4_k_cu_da1ce2ce_42234cuda3std3__45__cpo6cbeginE,@object
	.size		_ZN39_INTERNAL_7e515212_4_k_cu_da1ce2ce_42234cuda3std3__45__cpo6cbeginE,(_ZN39_INTERNAL_7e515212_4_k_cu_da1ce2ce_42234cuda3std3__48in_placeE - _ZN39_INTERNAL_7e515212_4_k_cu_da1ce2ce_42234cuda3std3__45__cpo6cbeginE)
_ZN39_INTERNAL_7e515212_4_k_cu_da1ce2ce_42234cuda3std3__45__cpo6cbeginE:
	.zero		1
	.type		_ZN39_INTERNAL_7e515212_4_k_cu_da1ce2ce_42234cuda3std3__48in_placeE,@object
	.size		_ZN39_INTERNAL_7e515212_4_k_cu_da1ce2ce_42234cuda3std3__48in_placeE,(_ZN39_INTERNAL_7e515212_4_k_cu_da1ce2ce_42234cuda3std6ranges3__45__cpo9iter_moveE - _ZN39_INTERNAL_7e515212_4_k_cu_da1ce2ce_42234cuda3std3__48in_placeE)
_ZN39_INTERNAL_7e515212_4_k_cu_da1ce2ce_42234cuda3std3__48in_placeE:
	.zero		1
	.type		_ZN39_INTERNAL_7e515212_4_k_cu_da1ce2ce_42234cuda3std6ranges3__45__cpo9iter_moveE,@object
	.size		_ZN39_INTERNAL_7e515212_4_k_cu_da1ce2ce_42234cuda3std6ranges3__45__cpo9iter_moveE,(_ZN39_INTERNAL_7e515212_4_k_cu_da1ce2ce_42234cuda3std3__45__cpo5beginE - _ZN39_INTERNAL_7e515212_4_k_cu_da1ce2ce_42234cuda3std6ranges3__45__cpo9iter_moveE)
_ZN39_INTERNAL_7e515212_4_k_cu_da1ce2ce_42234cuda3std6ranges3__45__cpo9iter_moveE:
	.zero		1
	.type		_ZN39_INTERNAL_7e515212_4_k_cu_da1ce2ce_42234cuda3std3__45__cpo5beginE,@object
	.size		_ZN39_INTERNAL_7e515212_4_k_cu_da1ce2ce_42234cuda3std3__45__cpo5beginE,(_ZN39_INTERNAL_7e515212_4_k_cu_da1ce2ce_42234cuda3std3__441_GLOBAL__N__7e515212_4_k_cu_da1ce2ce_42236ignoreE - _ZN39_INTERNAL_7e515212_4_k_cu_da1ce2ce_42234cuda3std3__45__cpo5beginE)
_ZN39_INTERNAL_7e515212_4_k_cu_da1ce2ce_42234cuda3std3__45__cpo5beginE:
	.zero		1
	.type		_ZN39_INTERNAL_7e515212_4_k_cu_da1ce2ce_42234cuda3std3__441_GLOBAL__N__7e515212_4_k_cu_da1ce2ce_42236ignoreE,@object
	.size		_ZN39_INTERNAL_7e515212_4_k_cu_da1ce2ce_42234cuda3std3__441_GLOBAL__N__7e515212_4_k_cu_da1ce2ce_42236ignoreE,(_ZN39_INTERNAL_7e515212_4_k_cu_da1ce2ce_42234cute7productE - _ZN39_INTERNAL_7e515212_4_k_cu_da1ce2ce_42234cuda3std3__441_GLOBAL__N__7e515212_4_k_cu_da1ce2ce_42236ignoreE)
_ZN39_INTERNAL_7e515212_4_k_cu_da1ce2ce_42234cuda3std3__441_GLOBAL__N__7e515212_4_k_cu_da1ce2ce_42236ignoreE:
	.zero		1
	.type		_ZN39_INTERNAL_7e515212_4_k_cu_da1ce2ce_42234cute7productE,@object
	.size		_ZN39_INTERNAL_7e515212_4_k_cu_da1ce2ce_42234cute7productE,(_ZN39_INTERNAL_7e515212_4_k_cu_da1ce2ce_42234cuda3std3__45__cpo3endE - _ZN39_INTERNAL_7e515212_4_k_cu_da1ce2ce_42234cute7productE)
_ZN39_INTERNAL_7e515212_4_k_cu_da1ce2ce_42234cute7productE:
	.zero		1
	.type		_ZN39_INTERNAL_7e515212_4_k_cu_da1ce2ce_42234cuda3std3__45__cpo3endE,@object
	.size		_ZN39_INTERNAL_7e515212_4_k_cu_da1ce2ce_42234cuda3std3__45__cpo3endE,(_ZN39_INTERNAL_7e515212_4_k_cu_da1ce2ce_42234cuda3std3__419piecewise_constructE - _ZN39_INTERNAL_7e515212_4_k_cu_da1ce2ce_42234cuda3std3__45__cpo3endE)
_ZN39_INTERNAL_7e515212_4_k_cu_da1ce2ce_42234cuda3std3__45__cpo3endE:
	.zero		1
	.type		_ZN39_INTERNAL_7e515212_4_k_cu_da1ce2ce_42234cuda3std3__419piecewise_constructE,@object
	.size		_ZN39_INTERNAL_7e515212_4_k_cu_da1ce2ce_42234cuda3std3__419piecewise_constructE,(_ZN39_INTERNAL_7e515212_4_k_cu_da1ce2ce_42234cuda3std3__45__cpo4cendE - _ZN39_INTERNAL_7e515212_4_k_cu_da1ce2ce_42234cuda3std3__419piecewise_constructE)
_ZN39_INTERNAL_7e515212_4_k_cu_da1ce2ce_42234cuda3std3__419piecewise_constructE:
	.zero		1
	.type		_ZN39_INTERNAL_7e515212_4_k_cu_da1ce2ce_42234cuda3std3__45__cpo4cendE,@object
	.size		_ZN39_INTERNAL_7e515212_4_k_cu_da1ce2ce_42234cuda3std3__45__cpo4cendE,(_ZN39_INTERNAL_7e515212_4_k_cu_da1ce2ce_42234cuda3std6ranges3__45__cpo4swapE - _ZN39_INTERNAL_7e515212_4_k_cu_da1ce2ce_42234cuda3std3__45__cpo4cendE)
_ZN39_INTERNAL_7e515212_4_k_cu_da1ce2ce_42234cuda3std3__45__cpo4cendE:
	.zero		1
	.type		_ZN39_INTERNAL_7e515212_4_k_cu_da1ce2ce_42234cuda3std6ranges3__45__cpo4swapE,@object
	.size		_ZN39_INTERNAL_7e515212_4_k_cu_da1ce2ce_42234cuda3std6ranges3__45__cpo4swapE,(.L_8 - _ZN39_INTERNAL_7e515212_4_k_cu_da1ce2ce_42234cuda3std6ranges3__45__cpo4swapE)
_ZN39_INTERNAL_7e515212_4_k_cu_da1ce2ce_42234cuda3std6ranges3__45__cpo4swapE:
	.zero		1
.L_8:


//--------------------- .nv.constant0._ZN7cutlass13device_kernelINS_4gemm6kernel13GemmUniversalIN4cute5tupleIJiiiiEEENS1_10collective13CollectiveMmaINS1_34MainloopSm90TmaGmmaWarpSpecializedILi2ENS5_IJNS4_1CILi1EEESB_SB_EEENS1_35KernelTmaWarpSpecializedCooperativeEEENS5_IJNSA_ILi384EEENSA_ILi16EEENSA_ILi256EEEEEEaNS5_IJlSB_lEEEaSJ_NS4_8TiledMMAINS4_8MMA_AtomIJNS4_4SM904GMMA26MMA_64x16x32_S32S8S8_SS_TNEEEENS4_6LayoutINS5_IJNSA_ILi2EEESB_SB_EEENS5_IJSB_NSA_ILi0EEEST_EEEEENS5_IJNS4_10UnderscoreESW_SW_EEEEENS4_13SM90_TMA_LOADENS4_14ComposedLayoutINS4_7SwizzleILi3ELi4ELi3EEENS4_18smem_ptr_flag_bitsILi8EEENSQ_INS5_IJNSA_ILi8EEENSA_ILi128EEEEEENS5_IJS16_SB_EEEEEEEvNS4_8identityESZ_S1A_vS1B_EENS_8epilogue10collective6detail29Sm90TmaWarpSpecializedAdapterINS1E_15DefaultEpilogueIaSJ_SJ_NS1D_6thread17LinearCombinationIaLi1EiiLNS1I_9ScaleType4KindE0ELNS_15FloatRoundStyleE2EaEENS1_15EpilogueDefaultEEEEEvvEEEEvNT_6ParamsE --------------------------
	.section	.nv.constant0._ZN7cutlass13device_kernelINS_4gemm6kernel13GemmUniversalIN4cute5tupleIJiiiiEEENS1_10collective13CollectiveMmaINS1_34MainloopSm90TmaGmmaWarpSpecializedILi2ENS5_IJNS4_1CILi1EEESB_SB_EEENS1_35KernelTmaWarpSpecializedCooperativeEEENS5_IJNSA_ILi384EEENSA_ILi16EEENSA_ILi256EEEEEEaNS5_IJlSB_lEEEaSJ_NS4_8TiledMMAINS4_8MMA_AtomIJNS4_4SM904GMMA26MMA_64x16x32_S32S8S8_SS_TNEEEENS4_6LayoutINS5_IJNSA_ILi2EEESB_SB_EEENS5_IJSB_NSA_ILi0EEEST_EEEEENS5_IJNS4_10UnderscoreESW_SW_EEEEENS4_13SM90_TMA_LOADENS4_14ComposedLayoutINS4_7SwizzleILi3ELi4ELi3EEENS4_18smem_ptr_flag_bitsILi8EEENSQ_INS5_IJNSA_ILi8EEENSA_ILi128EEEEEENS5_IJS16_SB_EEEEEEEvNS4_8identityESZ_S1A_vS1B_EENS_8epilogue10collective6detail29Sm90TmaWarpSpecializedAdapterINS1E_15DefaultEpilogueIaSJ_SJ_NS1D_6thread17LinearCombinationIaLi1EiiLNS1I_9ScaleType4KindE0ELNS_15FloatRoundStyleE2EaEENS1_15EpilogueDefaultEEEEEvvEEEEvNT_6ParamsE,"a",@progbits
	.sectionflags	@""
	.align	4
.nv.constant0._ZN7cutlass13device_kernelINS_4gemm6kernel13GemmUniversalIN4cute5tupleIJiiiiEEENS1_10collective13CollectiveMmaINS1_34MainloopSm90TmaGmmaWarpSpecializedILi2ENS5_IJNS4_1CILi1EEESB_SB_EEENS1_35KernelTmaWarpSpecializedCooperativeEEENS5_IJNSA_ILi384EEENSA_ILi16EEENSA_ILi256EEEEEEaNS5_IJlSB_lEEEaSJ_NS4_8TiledMMAINS4_8MMA_AtomIJNS4_4SM904GMMA26MMA_64x16x32_S32S8S8_SS_TNEEEENS4_6LayoutINS5_IJNSA_ILi2EEESB_SB_EEENS5_IJSB_NSA_ILi0EEEST_EEEEENS5_IJNS4_10UnderscoreESW_SW_EEEEENS4_13SM90_TMA_LOADENS4_14ComposedLayoutINS4_7SwizzleILi3ELi4ELi3EEENS4_18smem_ptr_flag_bitsILi8EEENSQ_INS5_IJNSA_ILi8EEENSA_ILi128EEEEEENS5_IJS16_SB_EEEEEEEvNS4_8identityESZ_S1A_vS1B_EENS_8epilogue10collective6detail29Sm90TmaWarpSpecializedAdapterINS1E_15DefaultEpilogueIaSJ_SJ_NS1D_6thread17LinearCombinationIaLi1EiiLNS1I_9ScaleType4KindE0ELNS_15FloatRoundStyleE2EaEENS1_15EpilogueDefaultEEEEEvvEEEEvNT_6ParamsE:
	.zero		1664


//--------------------- SYMBOLS --------------------------

	.type		.nv.reservedSmem.offset0,@object
	.size		.nv.reservedSmem.offset0,0x4
	.type		__assertfail,@function
